def attn_fwd(
    Q,
    K,
    V,
    Out,
    Lse,
    sm_scale,
    stride_qz,
    stride_qh,
    stride_qm,
    stride_qk,
    stride_kz,
    stride_kh,
    stride_kn,
    stride_kk,
    stride_vz,
    stride_vh,
    stride_vn,
    stride_vk,
    stride_oz,
    stride_oh,
    stride_om,
    stride_ok,
    seqlen_q,
    seqlen_k,
    BLOCK_M: tl.constexpr,
    BLOCK_N: tl.constexpr,
    HEAD_DIM: tl.constexpr,
    CAUSAL: tl.constexpr,
):
    start_m = tl.program_id(0)
    off_hz = tl.program_id(1)
    q_off = off_hz * stride_qh
    k_off = off_hz * stride_kh
    v_off = off_hz * stride_vh
    offs_m = start_m * BLOCK_M + tl.arange(0, BLOCK_M)
    offs_d = tl.arange(0, HEAD_DIM)
    offs_n = tl.arange(0, BLOCK_N)
    q_ptrs = Q + q_off + offs_m[:, None] * stride_qm + offs_d[None, :] * stride_qk
    k_ptrs = K + k_off + offs_d[:, None] * stride_kk + offs_n[None, :] * stride_kn
    v_ptrs = V + v_off + offs_n[:, None] * stride_vn + offs_d[None, :] * stride_vk
    m_i = tl.full([BLOCK_M], float("-inf"), dtype=tl.float32)
    l_i = tl.zeros([BLOCK_M], dtype=tl.float32) + 1.0
    acc = tl.zeros([BLOCK_M, HEAD_DIM], dtype=tl.float32)
    q = tl.load(q_ptrs)
    acc, l_i, m_i = _attn_fwd_inner(
        acc,
        l_i,
        m_i,
        q,
        k_ptrs,
        v_ptrs,
        sm_scale,
        stride_kn,
        stride_vn,
        start_m,
        seqlen_k,
        BLOCK_M,
        BLOCK_N,
        HEAD_DIM,
        CAUSAL,
    )
    acc = acc / l_i[:, None]
    lse = m_i + tl.math.log2(l_i) / 1.4426950408889634
    o_ptrs = (
        Out
        + off_hz * stride_oh
        + offs_m[:, None] * stride_om
        + offs_d[None, :] * stride_ok
    )
    tl.store(o_ptrs, acc.to(Out.dtype.element_ty))
    tl.store(Lse + off_hz * seqlen_q + offs_m, lse)

# config = {"BLOCK_M": 32, "BLOCK_N": 128, "HEAD_DIM": 64, "arch": "sm_100", "causal": false, "dtype": "fp8e4m3", "num_stages": 2, "num_warps": 8}
# arch = sm_100


// ===== COMPILED SASS (sm_100a) =====

	.target	sm_100a

	.elftype	@"ET_EXEC"


//--------------------- .note.nv.tkinfo           --------------------------
	.section	.note.nv.tkinfo,"",@"SHT_NOTE"
	.sectionflags	@"SHF_NOTE_NV_TKINFO"
	.tkinfo
        /*0018*/ 	.word	0x00000081
        /*0030*/ 	.string	""
        /*0030*/ 	.string	"ptxas-blackwell"
        /*0030*/ 	.string	"Cuda compilation tools, release 12.9, V12.9.86"
        /*0030*/ 	.string	"Build cuda_12.9.r12.9/compiler.36037853_0"
        /*0030*/ 	.string	"-v  -suppress-debug-info  -lineinfo  -arch sm_100a "



//--------------------- .note.nv.cuver            --------------------------
	.section	.note.nv.cuver,"",@"SHT_NOTE"
	.sectionflags	@"SHF_NOTE_NV_CUVER"
        /*0018*/ 	.short	0x0001
        /*001a*/ 	.short	0x0064
        /*001c*/ 	.short	0x0001
        /*001e*/ 	.short	0x0000
        /*0020*/ 	.short	0x0001
        /*0022*/ 	.short	0x0000


//--------------------- .nv.info                  --------------------------
	.section	.nv.info,"",@"SHT_CUDA_INFO"
	.align	4


	//----- nvinfo : EIATTR_REGCOUNT
	.align		4
        /*0000*/ 	.byte	0x04, 0x2f
        /*0002*/ 	.short	(.L_2 - .L_1)
	.align		4
.L_1:
        /*0004*/ 	.word	index@(attn_fwd)
        /*0008*/ 	.word	0x000000e7


	//----- nvinfo : EIATTR_FRAME_SIZE
	.align		4
.L_2:
        /*000c*/ 	.byte	0x04, 0x11
        /*000e*/ 	.short	(.L_4 - .L_3)
	.align		4
.L_3:
        /*0010*/ 	.word	index@(attn_fwd)
        /*0014*/ 	.word	0x00000000


	//----- nvinfo : EIATTR_MIN_STACK_SIZE
	.align		4
.L_4:
        /*0018*/ 	.byte	0x04, 0x12
        /*001a*/ 	.short	(.L_6 - .L_5)
	.align		4
.L_5:
        /*001c*/ 	.word	index@(attn_fwd)
        /*0020*/ 	.word	0x00000000
.L_6:


//--------------------- .nv.info.attn_fwd         --------------------------
	.section	.nv.info.attn_fwd,"",@"SHT_CUDA_INFO"
	.sectionflags	@""
	.align	4


	//----- nvinfo : EIATTR_CUDA_API_VERSION
	.align		4
        /*0000*/ 	.byte	0x04, 0x37
        /*0002*/ 	.short	(.L_8 - .L_7)
.L_7:
        /*0004*/ 	.word	0x00000081


	//----- nvinfo : EIATTR_KPARAM_INFO
	.align		4
.L_8:
        /*0008*/ 	.byte	0x04, 0x17
        /*000a*/ 	.short	(.L_10 - .L_9)
.L_9:
        /*000c*/ 	.word	0x00000000
        /*0010*/ 	.short	0x0019
        /*0012*/ 	.short	0x0080
        /*0014*/ 	.byte	0x00, 0xf4, 0x21, 0x00


	//----- nvinfo : EIATTR_KPARAM_INFO
	.align		4
.L_10:
        /*0018*/ 	.byte	0x04, 0x17
        /*001a*/ 	.short	(.L_12 - .L_11)
.L_11:
        /*001c*/ 	.word	0x00000000
        /*0020*/ 	.short	0x0018
        /*0022*/ 	.short	0x0078
        /*0024*/ 	.byte	0x00, 0xf4, 0x21, 0x00


	//----- nvinfo : EIATTR_KPARAM_INFO
	.align		4
.L_12:
        /*0028*/ 	.byte	0x04, 0x17
        /*002a*/ 	.short	(.L_14 - .L_13)
.L_13:
        /*002c*/ 	.word	0x00000000
        /*0030*/ 	.short	0x0017
        /*0032*/ 	.short	0x0070
        /*0034*/ 	.byte	0x00, 0xf0, 0x11, 0x00


	//----- nvinfo : EIATTR_KPARAM_INFO
	.align		4
.L_14:
        /*0038*/ 	.byte	0x04, 0x17
        /*003a*/ 	.short	(.L_16 - .L_15)
.L_15:
        /*003c*/ 	.word	0x00000000
        /*0040*/ 	.short	0x0016
        /*0042*/ 	.short	0x006c
        /*0044*/ 	.byte	0x00, 0xf0, 0x11, 0x00


	//----- nvinfo : EIATTR_KPARAM_INFO
	.align		4
.L_16:
        /*0048*/ 	.byte	0x04, 0x17
        /*004a*/ 	.short	(.L_18 - .L_17)
.L_17:
        /*004c*/ 	.word	0x00000000
        /*0050*/ 	.short	0x0015
        /*0052*/ 	.short	0x0068
        /*0054*/ 	.byte	0x00, 0xf0, 0x11, 0x00


	//----- nvinfo : EIATTR_KPARAM_INFO
	.align		4
.L_18:
        /*0058*/ 	.byte	0x04, 0x17
        /*005a*/ 	.short	(.L_20 - .L_19)
.L_19:
        /*005c*/ 	.word	0x00000000
        /*0060*/ 	.short	0x0014
        /*0062*/ 	.short	0x0064
        /*0064*/ 	.byte	0x00, 0xf0, 0x11, 0x00


	//----- nvinfo : EIATTR_KPARAM_INFO
	.align		4
.L_20:
        /*0068*/ 	.byte	0x04, 0x17
        /*006a*/ 	.short	(.L_22 - .L_21)
.L_21:
        /*006c*/ 	.word	0x00000000
        /*0070*/ 	.short	0x0013
        /*0072*/ 	.short	0x0060
        /*0074*/ 	.byte	0x00, 0xf0, 0x11, 0x00


	//----- nvinfo : EIATTR_KPARAM_INFO
	.align		4
.L_22:
        /*0078*/ 	.byte	0x04, 0x17
        /*007a*/ 	.short	(.L_24 - .L_23)
.L_23:
        /*007c*/ 	.word	0x00000000
        /*0080*/ 	.short	0x0012
        /*0082*/ 	.short	0x005c
        /*0084*/ 	.byte	0x00, 0xf0, 0x11, 0x00


	//----- nvinfo : EIATTR_KPARAM_INFO
	.align		4
.L_24:
        /*0088*/ 	.byte	0x04, 0x17
        /*008a*/ 	.short	(.L_26 - .L_25)
.L_25:
        /*008c*/ 	.word	0x00000000
        /*0090*/ 	.short	0x0011
        /*0092*/ 	.short	0x0058
        /*0094*/ 	.byte	0x00, 0xf0, 0x11, 0x00


	//----- nvinfo : EIATTR_KPARAM_INFO
	.align		4
.L_26:
        /*0098*/ 	.byte	0x04, 0x17
        /*009a*/ 	.short	(.L_28 - .L_27)
.L_27:
        /*009c*/ 	.word	0x00000000
        /*00a0*/ 	.short	0x0010
        /*00a2*/ 	.short	0x0054
        /*00a4*/ 	.byte	0x00, 0xf0, 0x11, 0x00


	//----- nvinfo : EIATTR_KPARAM_INFO
	.align		4
.L_28:
        /*00a8*/ 	.byte	0x04, 0x17
        /*00aa*/ 	.short	(.L_30 - .L_29)
.L_29:
        /*00ac*/ 	.word	0x00000000
        /*00b0*/ 	.short	0x000f
        /*00b2*/ 	.short	0x0050
        /*00b4*/ 	.byte	0x00, 0xf0, 0x11, 0x00


	//----- nvinfo : EIATTR_KPARAM_INFO
	.align		4
.L_30:
        /*00b8*/ 	.byte	0x04, 0x17
        /*00ba*/ 	.short	(.L_32 - .L_31)
.L_31:
        /*00bc*/ 	.word	0x00000000
        /*00c0*/ 	.short	0x000e
        /*00c2*/ 	.short	0x004c
        /*00c4*/ 	.byte	0x00, 0xf0, 0x11, 0x00


	//----- nvinfo : EIATTR_KPARAM_INFO
	.align		4
.L_32:
        /*00c8*/ 	.byte	0x04, 0x17
        /*00ca*/ 	.short	(.L_34 - .L_33)
.L_33:
        /*00cc*/ 	.word	0x00000000
        /*00d0*/ 	.short	0x000d
        /*00d2*/ 	.short	0x0048
        /*00d4*/ 	.byte	0x00, 0xf0, 0x11, 0x00


	//----- nvinfo : EIATTR_KPARAM_INFO
	.align		4
.L_34:
        /*00d8*/ 	.byte	0x04, 0x17
        /*00da*/ 	.short	(.L_36 - .L_35)
.L_35:
        /*00dc*/ 	.word	0x00000000
        /*00e0*/ 	.short	0x000c
        /*00e2*/ 	.short	0x0044
        /*00e4*/ 	.byte	0x00, 0xf0, 0x11, 0x00


	//----- nvinfo : EIATTR_KPARAM_INFO
	.align		4
.L_36:
        /*00e8*/ 	.byte	0x04, 0x17
        /*00ea*/ 	.short	(.L_38 - .L_37)
.L_37:
        /*00ec*/ 	.word	0x00000000
        /*00f0*/ 	.short	0x000b
        /*00f2*/ 	.short	0x0040
        /*00f4*/ 	.byte	0x00, 0xf0, 0x11, 0x00


	//----- nvinfo : EIATTR_KPARAM_INFO
	.align		4
.L_38:
        /*00f8*/ 	.byte	0x04, 0x17
        /*00fa*/ 	.short	(.L_40 - .L_39)
.L_39:
        /*00fc*/ 	.word	0x00000000
        /*0100*/ 	.short	0x000a
        /*0102*/ 	.short	0x003c
        /*0104*/ 	.byte	0x00, 0xf0, 0x11, 0x00


	//----- nvinfo : EIATTR_KPARAM_INFO
	.align		4
.L_40:
        /*0108*/ 	.byte	0x04, 0x17
        /*010a*/ 	.short	(.L_42 - .L_41)
.L_41:
        /*010c*/ 	.word	0x00000000
        /*0110*/ 	.short	0x0009
        /*0112*/ 	.short	0x0038
        /*0114*/ 	.byte	0x00, 0xf0, 0x11, 0x00


	//----- nvinfo : EIATTR_KPARAM_INFO
	.align		4
.L_42:
        /*0118*/ 	.byte	0x04, 0x17
        /*011a*/ 	.short	(.L_44 - .L_43)
.L_43:
        /*011c*/ 	.word	0x00000000
        /*0120*/ 	.short	0x0008
        /*0122*/ 	.short	0x0034
        /*0124*/ 	.byte	0x00, 0xf0, 0x11, 0x00


	//----- nvinfo : EIATTR_KPARAM_INFO
	.align		4
.L_44:
        /*0128*/ 	.byte	0x04, 0x17
        /*012a*/ 	.short	(.L_46 - .L_45)
.L_45:
        /*012c*/ 	.word	0x00000000
        /*0130*/ 	.short	0x0007
        /*0132*/ 	.short	0x0030
        /*0134*/ 	.byte	0x00, 0xf0, 0x11, 0x00


	//----- nvinfo : EIATTR_KPARAM_INFO
	.align		4
.L_46:
        /*0138*/ 	.byte	0x04, 0x17
        /*013a*/ 	.short	(.L_48 - .L_47)
.L_47:
        /*013c*/ 	.word	0x00000000
        /*0140*/ 	.short	0x0006
        /*0142*/ 	.short	0x002c
        /*0144*/ 	.byte	0x00, 0xf0, 0x11, 0x00


	//----- nvinfo : EIATTR_KPARAM_INFO
	.align		4
.L_48:
        /*0148*/ 	.byte	0x04, 0x17
        /*014a*/ 	.short	(.L_50 - .L_49)
.L_49:
        /*014c*/ 	.word	0x00000000
        /*0150*/ 	.short	0x0005
        /*0152*/ 	.short	0x0028
        /*0154*/ 	.byte	0x00, 0xf0, 0x11, 0x00


	//----- nvinfo : EIATTR_KPARAM_INFO
	.align		4
.L_50:
        /*0158*/ 	.byte	0x04, 0x17
        /*015a*/ 	.short	(.L_52 - .L_51)
.L_51:
        /*015c*/ 	.word	0x00000000
        /*0160*/ 	.short	0x0004
        /*0162*/ 	.short	0x0020
        /*0164*/ 	.byte	0x00, 0xf4, 0x21, 0x00


	//----- nvinfo : EIATTR_KPARAM_INFO
	.align		4
.L_52:
        /*0168*/ 	.byte	0x04, 0x17
        /*016a*/ 	.short	(.L_54 - .L_53)
.L_53:
        /*016c*/ 	.word	0x00000000
        /*0170*/ 	.short	0x0003
        /*0172*/ 	.short	0x0018
        /*0174*/ 	.byte	0x00, 0xf4, 0x21, 0x00


	//----- nvinfo : EIATTR_KPARAM_INFO
	.align		4
.L_54:
        /*0178*/ 	.byte	0x04, 0x17
        /*017a*/ 	.short	(.L_56 - .L_55)
.L_55:
        /*017c*/ 	.word	0x00000000
        /*0180*/ 	.short	0x0002
        /*0182*/ 	.short	0x0010
        /*0184*/ 	.byte	0x00, 0xf4, 0x21, 0x00


	//----- nvinfo : EIATTR_KPARAM_INFO
	.align		4
.L_56:
        /*0188*/ 	.byte	0x04, 0x17
        /*018a*/ 	.short	(.L_58 - .L_57)
.L_57:
        /*018c*/ 	.word	0x00000000
        /*0190*/ 	.short	0x0001
        /*0192*/ 	.short	0x0008
        /*0194*/ 	.byte	0x00, 0xf4, 0x21, 0x00


	//----- nvinfo : EIATTR_KPARAM_INFO
	.align		4
.L_58:
        /*0198*/ 	.byte	0x04, 0x17
        /*019a*/ 	.short	(.L_60 - .L_59)
.L_59:
        /*019c*/ 	.word	0x00000000
        /*01a0*/ 	.short	0x0000
        /*01a2*/ 	.short	0x0000
        /*01a4*/ 	.byte	0x00, 0xf4, 0x21, 0x00


	//----- nvinfo : EIATTR_SPARSE_MMA_MASK
	.align		4
.L_60:
        /*01a8*/ 	.byte	0x03, 0x50
        /*01aa*/ 	.short	0x0000


	//----- nvinfo : EIATTR_MAXREG_COUNT
	.align		4
        /*01ac*/ 	.byte	0x03, 0x1b
        /*01ae*/ 	.short	0x00ff


	//----- nvinfo : EIATTR_NUM_BARRIERS
	.align		4
        /*01b0*/ 	.byte	0x02, 0x4c
        /*01b2*/ 	.byte	0x01
	.zero		1


	//----- nvinfo : EIATTR_COOP_GROUP_MASK_REGIDS
	.align		4
        /*01b4*/ 	.byte	0x04, 0x29
        /*01b6*/ 	.short	(.L_62 - .L_61)


	//   ....[0]....
.L_61:
        /*01b8*/ 	.word	0xffffffff


	//   ....[1]....
        /*01bc*/ 	.word	0xffffffff


	//   ....[2]....
        /*01c0*/ 	.word	0xffffffff


	//   ....[3]....
        /*01c4*/ 	.word	0xffffffff


	//   ....[4]....
        /*01c8*/ 	.word	0xffffffff


	//   ....[5]....
        /*01cc*/ 	.word	0xffffffff


	//   ....[6]....
        /*01d0*/ 	.word	0xffffffff


	//   ....[7]....
        /*01d4*/ 	.word	0xffffffff


	//   ....[8]....
        /*01d8*/ 	.word	0xffffffff


	//   ....[9]....
        /*01dc*/ 	.word	0xffffffff


	//   ....[10]....
        /*01e0*/ 	.word	0xffffffff


	//   ....[11]....
        /*01e4*/ 	.word	0xffffffff


	//   ....[12]....
        /*01e8*/ 	.word	0xffffffff


	//   ....[13]....
        /*01ec*/ 	.word	0xffffffff


	//   ....[14]....
        /*01f0*/ 	.word	0xffffffff


	//   ....[15]....
        /*01f4*/ 	.word	0xffffffff


	//   ....[16]....
        /*01f8*/ 	.word	0xffffffff


	//   ....[17]....
        /*01fc*/ 	.word	0xffffffff


	//   ....[18]....
        /*0200*/ 	.word	0xffffffff


	//   ....[19]....
        /*0204*/ 	.word	0xffffffff


	//   ....[20]....
        /*0208*/ 	.word	0xffffffff


	//   ....[21]....
        /*020c*/ 	.word	0xffffffff


	//----- nvinfo : EIATTR_COOP_GROUP_INSTR_OFFSETS
	.align		4
.L_62:
        /*0210*/ 	.byte	0x04, 0x28
        /*0212*/ 	.short	(.L_64 - .L_63)


	//   ....[0]....
.L_63:
        /*0214*/ 	.word	0x000027c0


	//   ....[1]....
        /*0218*/ 	.word	0x000027d0


	//   ....[2]....
        /*021c*/ 	.word	0x000027e0


	//   ....[3]....
        /*0220*/ 	.word	0x000027f0


	//   ....[4]....
        /*0224*/ 	.word	0x00002840


	//   ....[5]....
        /*0228*/ 	.word	0x00002850


	//   ....[6]....
        /*022c*/ 	.word	0x00002860


	//   ....[7]....
        /*0230*/ 	.word	0x00002870


	//   ....[8]....
        /*0234*/ 	.word	0x00002980


	//   ....[9]....
        /*0238*/ 	.word	0x000029a0


	//   ....[10]....
        /*023c*/ 	.word	0x000029c0


	//   ....[11]....
        /*0240*/ 	.word	0x00002e40


	//   ....[12]....
        /*0244*/ 	.word	0x00002e50


	//   ....[13]....
        /*0248*/ 	.word	0x00002e60


	//   ....[14]....
        /*024c*/ 	.word	0x00002e70


	//   ....[15]....
        /*0250*/ 	.word	0x00002ec0


	//   ....[16]....
        /*0254*/ 	.word	0x00002ed0


	//   ....[17]....
        /*0258*/ 	.word	0x00002ee0


	//   ....[18]....
        /*025c*/ 	.word	0x00002ef0


	//   ....[19]....
        /*0260*/ 	.word	0x00002fb0


	//   ....[20]....
        /*0264*/ 	.word	0x00002fd0


	//   ....[21]....
        /*0268*/ 	.word	0x00002ff0


	//----- nvinfo : EIATTR_VRC_CTA_INIT_COUNT
	.align		4
.L_64:
        /*026c*/ 	.byte	0x02, 0x4a
	.zero		1
	.zero		1


	//----- nvinfo : EIATTR_EXIT_INSTR_OFFSETS
	.align		4
        /*0270*/ 	.byte	0x04, 0x1c
        /*0272*/ 	.short	(.L_66 - .L_65)


	//   ....[0]....
.L_65:
        /*0274*/ 	.word	0x00005500


	//   ....[1]....
        /*0278*/ 	.word	0x00005530


	//----- nvinfo : EIATTR_REQNTID
	.align		4
.L_66:
        /*027c*/ 	.byte	0x04, 0x10
        /*027e*/ 	.short	(.L_68 - .L_67)
.L_67:
        /*0280*/ 	.word	0x00000100
        /*0284*/ 	.word	0x00000001
        /*0288*/ 	.word	0x00000001


	//----- nvinfo : EIATTR_CBANK_PARAM_SIZE
	.align		4
.L_68:
        /*028c*/ 	.byte	0x03, 0x19
        /*028e*/ 	.short	0x0088


	//----- nvinfo : EIATTR_PARAM_CBANK
	.align		4
        /*0290*/ 	.byte	0x04, 0x0a
        /*0292*/ 	.short	(.L_70 - .L_69)
	.align		4
.L_69:
        /*0294*/ 	.word	index@(.nv.constant0.attn_fwd)
        /*0298*/ 	.short	0x0380
        /*029a*/ 	.short	0x0088


	//----- nvinfo : EIATTR_SW_WAR
	.align		4
.L_70:
        /*029c*/ 	.byte	0x04, 0x36
        /*029e*/ 	.short	(.L_72 - .L_71)
.L_71:
        /*02a0*/ 	.word	0x00000008
.L_72:


//--------------------- .nv.compat                --------------------------
	.section	.nv.compat,"",@"SHT_CUDA_COMPAT_INFO"
	.align	4
        /*0000*/ 	.byte	0x02, 0x02, 0x02, 0x00, 0x02, 0x05, 0x05, 0x00, 0x02, 0x03, 0x00, 0x00, 0x02, 0x06, 0x01, 0x00


//--------------------- .nv.callgraph             --------------------------
	.section	.nv.callgraph,"",@"SHT_CUDA_CALLGRAPH"
	.align	4
	.sectionentsize	8
	.align		4
        /*0000*/ 	.word	0x00000000
	.align		4
        /*0004*/ 	.word	0xffffffff
	.align		4
        /*0008*/ 	.word	0x00000000
	.align		4
        /*000c*/ 	.word	0xfffffffe
	.align		4
        /*0010*/ 	.word	0x00000000
	.align		4
        /*0014*/ 	.word	0xfffffffd
	.align		4
        /*0018*/ 	.word	0x00000000
	.align		4
        /*001c*/ 	.word	0xfffffffc


//--------------------- .nv.constant4             --------------------------
	.section	.nv.constant4,"a",@progbits
	.align	8
	.align		8
.nv.constant4:
        /*0000*/ 	.dword	_$_str


//--------------------- .text.attn_fwd            --------------------------
	.section	.text.attn_fwd,"ax",@progbits
	.align	128
        .global         attn_fwd
        .type           attn_fwd,@function
        .size           attn_fwd,(.L_x_3 - attn_fwd)
        .other          attn_fwd,@"STO_CUDA_ENTRY STV_DEFAULT"
attn_fwd:
.text.attn_fwd:
[----:B------:R-:W0:Y:S01]  /*0000*/  LDC R1, c[0x0][0x37c] ;  /* 0x0000df00ff017b82 */ /* 0x000e220000000800 */
[----:B------:R-:W1:Y:S07]  /*0010*/  S2R R195, SR_TID.X ;  /* 0x0000000000c37919 */ /* 0x000e6e0000002100 */
[----:B------:R-:W2:Y:S01]  /*0020*/  S2UR UR8, SR_CTAID.Y ;  /* 0x00000000000879c3 */ /* 0x000ea20000002600 */
[----:B------:R-:W2:Y:S01]  /*0030*/  LDCU.64 UR4, c[0x0][0x3b0] ;  /* 0x00007600ff0477ac */ /* 0x000ea20008000a00 */
[----:B------:R-:W3:Y:S01]  /*0040*/  S2R R0, SR_CTAID.X ;  /* 0x0000000000007919 */ /* 0x000ee20000002500 */
[----:B------:R-:W4:Y:S05]  /*0050*/  LDCU.64 UR12, c[0x0][0x358] ;  /* 0x00006b00ff0c77ac */ /* 0x000f2a0008000a00 */
[----:B------:R-:W5:Y:S08]  /*0060*/  LDC R14, c[0x0][0x3b8] ;  /* 0x0000ee00ff0e7b82 */ /* 0x000f700000000800 */
[----:B------:R-:W0:Y:S01]  /*0070*/  LDC.64 R6, c[0x0][0x380] ;  /* 0x0000e000ff067b82 */ /* 0x000e220000000a00 */
[----:B--2---:R-:W-:Y:S01]  /*0080*/  UIMAD UR4, UR8, UR4, URZ ;  /* 0x00000004080472a4 */ /* 0x004fe2000f8e02ff */
[----:B-1----:R-:W-:-:S05]  /*0090*/  LOP3.LUT R213, R195, 0x1f, RZ, 0xc0, !PT ;  /* 0x0000001fc3d57812 */ /* 0x002fca00078ec0ff */
[----:B---3--:R-:W-:Y:S01]  /*00a0*/  IMAD R213, R0, 0x20, R213 ;  /* 0x0000002000d57824 */ /* 0x008fe200078e02d5 */
[----:B------:R-:W-:-:S03]  /*00b0*/  SHF.R.U32.HI R0, RZ, 0x5, R195 ;  /* 0x00000005ff007819 */ /* 0x000fc600000116c3 */
[----:B------:R-:W-:Y:S01]  /*00c0*/  IMAD R3, R213, UR5, RZ ;  /* 0x00000005d5037c24 */ /* 0x000fe2000f8e02ff */
[----:B------:R-:W-:Y:S01]  /*00d0*/  SGXT.U32 R0, R0, 0x3 ;  /* 0x000000030000781a */ /* 0x000fe20000000000 */
[----:B------:R-:W-:-:S03]  /*00e0*/  USHF.R.S32.HI UR5, URZ, 0x1f, UR4 ;  /* 0x0000001fff057899 */ /* 0x000fc60008011404 */
[----:B0-----:R-:W-:Y:S01]  /*00f0*/  IADD3 R17, P0, P1, R3, UR4, R6 ;  /* 0x0000000403117c10 */ /* 0x001fe2000f91e006 */
[----:B-----5:R-:W-:Y:S01]  /*0100*/  IMAD R0, R0, R14, RZ ;  /* 0x0000000e00007224 */ /* 0x020fe200078e02ff */
[----:B------:R-:W-:-:S03]  /*0110*/  SHF.R.S32.HI R2, RZ, 0x1f, R3 ;  /* 0x0000001fff027819 */ /* 0x000fc60000011403 */
[----:B------:R-:W-:Y:S01]  /*0120*/  IMAD R5, R14, 0x8, R0 ;  /* 0x000000080e057824 */ /* 0x000fe200078e0200 */
[----:B------:R-:W-:Y:S02]  /*0130*/  IADD3.X R18, PT, PT, R2, UR5, R7, P0, P1 ;  /* 0x0000000502127c10 */ /* 0x000fe400087e2407 */
[-C--:B------:R-:W-:Y:S01]  /*0140*/  IADD3 R2, P0, PT, R0, R17.reuse, RZ ;  /* 0x0000001100027210 */ /* 0x080fe20007f1e0ff */
[----:B------:R-:W-:Y:S01]  /*0150*/  IMAD R7, R14, 0x8, R5 ;  /* 0x000000080e077824 */ /* 0x000fe200078e0205 */
[-C--:B------:R-:W-:Y:S02]  /*0160*/  IADD3 R4, P1, PT, R5, R17.reuse, RZ ;  /* 0x0000001105047210 */ /* 0x080fe40007f3e0ff */
[-C--:B------:R-:W-:Y:S01]  /*0170*/  LEA.HI.X.SX32 R3, R0, R18.reuse, 0x1, P0 ;  /* 0x0000001200037211 */ /* 0x080fe200000f0eff */
[C---:B------:R-:W-:Y:S01]  /*0180*/  IMAD R0, R14.reuse, 0x8, R7 ;  /* 0x000000080e007824 */ /* 0x040fe200078e0207 */
[-C--:B------:R-:W-:Y:S02]  /*0190*/  IADD3 R6, P0, PT, R7, R17.reuse, RZ ;  /* 0x0000001107067210 */ /* 0x080fe40007f1e0ff */
[-C--:B------:R-:W-:Y:S01]  /*01a0*/  LEA.HI.X.SX32 R5, R5, R18.reuse, 0x1, P1 ;  /* 0x0000001205057211 */ /* 0x080fe200008f0eff */
[----:B----4-:R0:W2:Y:S01]  /*01b0*/  LDG.E.U8 R15, desc[UR12][R2.64] ;  /* 0x0000000c020f7981 */ /* 0x0100a2000c1e1100 */
[-C--:B------:R-:W-:Y:S01]  /*01c0*/  LEA.HI.X.SX32 R7, R7, R18.reuse, 0x1, P0 ;  /* 0x0000001207077211 */ /* 0x080fe200000f0eff */
[----:B------:R-:W-:Y:S01]  /*01d0*/  IMAD R11, R14, 0x8, R0 ;  /* 0x000000080e0b7824 */ /* 0x000fe200078e0200 */
[CC--:B------:R-:W-:Y:S01]  /*01e0*/  IADD3 R8, P0, PT, R0.reuse, R17.reuse, RZ ;  /* 0x0000001100087210 */ /* 0x0c0fe20007f1e0ff */
[----:B------:R1:W2:Y:S03]  /*01f0*/  LDG.E.U8 R16, desc[UR12][R4.64] ;  /* 0x0000000c04107981 */ /* 0x0002a6000c1e1100 */
[-C--:B------:R-:W-:Y:S01]  /*0200*/  LEA.HI.X.SX32 R9, R0, R18.reuse, 0x1, P0 ;  /* 0x0000001200097211 */ /* 0x080fe200000f0eff */
[C---:B------:R-:W-:Y:S01]  /*0210*/  IMAD R0, R14.reuse, 0x8, R11 ;  /* 0x000000080e007824 */ /* 0x040fe200078e020b */
[CC--:B------:R-:W-:Y:S01]  /*0220*/  IADD3 R10, P0, PT, R11.reuse, R17.reuse, RZ ;  /* 0x000000110b0a7210 */ /* 0x0c0fe20007f1e0ff */
[----:B------:R3:W4:Y:S02]  /*0230*/  LDG.E.U8 R6, desc[UR12][R6.64] ;  /* 0x0000000c06067981 */ /* 0x000724000c1e1100 */
[----:B------:R-:W-:Y:S01]  /*0240*/  IMAD R13, R14, 0x8, R0 ;  /* 0x000000080e0d7824 */ /* 0x000fe200078e0200 */
[-C--:B------:R-:W-:Y:S01]  /*0250*/  LEA.HI.X.SX32 R11, R11, R18.reuse, 0x1, P0 ;  /* 0x000000120b0b7211 */ /* 0x080fe200000f0eff */
[----:B------:R-:W4:Y:S01]  /*0260*/  LDG.E.U8 R9, desc[UR12][R8.64] ;  /* 0x0000000c08097981 */ /* 0x000f22000c1e1100 */
[-C--:B0-----:R-:W-:Y:S01]  /*0270*/  IADD3 R2, P0, PT, R0, R17.reuse, RZ ;  /* 0x0000001100027210 */ /* 0x081fe20007f1e0ff */
[----:B------:R-:W-:Y:S01]  /*0280*/  IMAD R14, R14, 0x8, R13 ;  /* 0x000000080e0e7824 */ /* 0x000fe200078e020d */
[----:B------:R-:W-:Y:S01]  /*0290*/  IADD3 R12, P1, PT, R13, R17, RZ ;  /* 0x000000110d0c7210 */ /* 0x000fe20007f3e0ff */
[----:B------:R-:W5:Y:S01]  /*02a0*/  LDG.E.U8 R10, desc[UR12][R10.64] ;  /* 0x0000000c0a0a7981 */ /* 0x000f62000c1e1100 */
[----:B------:R-:W-:-:S02]  /*02b0*/  LEA.HI.X.SX32 R3, R0, R18, 0x1, P0 ;  /* 0x0000001200037211 */ /* 0x000fc400000f0eff */
[C---:B-1----:R-:W-:Y:S02]  /*02c0*/  IADD3 R4, P0, PT, R14.reuse, R17, RZ ;  /* 0x000000110e047210 */ /* 0x042fe40007f1e0ff */
[-C--:B------:R-:W-:Y:S02]  /*02d0*/  LEA.HI.X.SX32 R13, R13, R18.reuse, 0x1, P1 ;  /* 0x000000120d0d7211 */ /* 0x080fe400008f0eff */
[----:B------:R-:W-:Y:S01]  /*02e0*/  LEA.HI.X.SX32 R5, R14, R18, 0x1, P0 ;  /* 0x000000120e057211 */ /* 0x000fe200000f0eff */
[----:B------:R0:W5:Y:S04]  /*02f0*/  LDG.E.U8 R3, desc[UR12][R2.64] ;  /* 0x0000000c02037981 */ /* 0x000168000c1e1100 */
[----:B------:R-:W5:Y:S04]  /*0300*/  LDG.E.U8 R12, desc[UR12][R12.64] ;  /* 0x0000000c0c0c7981 */ /* 0x000f68000c1e1100 */
[----:B------:R-:W5:Y:S01]  /*0310*/  LDG.E.U8 R5, desc[UR12][R4.64] ;  /* 0x0000000c04057981 */ /* 0x000f62000c1e1100 */
[----:B------:R-:W1:Y:S01]  /*0320*/  S2UR UR7, SR_CgaCtaId ;  /* 0x00000000000779c3 */ /* 0x000e620000008800 */
[----:B------:R-:W-:Y:S01]  /*0330*/  UMOV UR4, 0x400 ;  /* 0x0000040000047882 */ /* 0x000fe20000000000 */
[C---:B------:R-:W-:Y:S01]  /*0340*/  LOP3.LUT R0, R195.reuse, 0xc0, RZ, 0xc0, !PT ;  /* 0x000000c0c3007812 */ /* 0x040fe200078ec0ff */
[----:B---3--:R-:W-:Y:S01]  /*0350*/  IMAD.SHL.U32 R7, R195, 0x2, RZ ;  /* 0x00000002c3077824 */ /* 0x008fe200078e00ff */
[----:B-1----:R-:W-:Y:S01]  /*0360*/  ULEA UR7, UR7, UR4, 0x18 ;  /* 0x0000000407077291 */ /* 0x002fe2000f8ec0ff */
[----:B------:R-:W1:Y:S01]  /*0370*/  LDCU UR4, c[0x0][0x3f0] ;  /* 0x00007e00ff0477ac */ /* 0x000e620008000800 */
[----:B------:R-:W-:-:S04]  /*0380*/  SHF.R.U32.HI R0, RZ, 0x2, R0 ;  /* 0x00000002ff007819 */ /* 0x000fc80000011600 */
[----:B------:R-:W-:Y:S01]  /*0390*/  LOP3.LUT R0, R0, 0x1fe, R7, 0x78, !PT ;  /* 0x000001fe00007812 */ /* 0x000fe200078e7807 */
[----:B------:R-:W-:Y:S01]  /*03a0*/  IMAD.MOV.U32 R108, RZ, RZ, -0x800000 ;  /* 0xff800000ff6c7424 */ /* 0x000fe200078e00ff */
[----:B------:R-:W-:Y:S01]  /*03b0*/  CS2R R52, SRZ ;  /* 0x0000000000347805 */ /* 0x000fe2000001ff00 */
[----:B-1----:R-:W-:Y:S01]  /*03c0*/  UISETP.GE.AND UP0, UPT, UR4, 0x1, UPT ;  /* 0x000000010400788c */ /* 0x002fe2000bf06270 */
[----:B------:R-:W-:Y:S01]  /*03d0*/  IMAD.MOV.U32 R109, RZ, RZ, -0x800000 ;  /* 0xff800000ff6d7424 */ /* 0x000fe200078e00ff */
[----:B------:R-:W-:Y:S01]  /*03e0*/  CS2R R54, SRZ ;  /* 0x0000000000367805 */ /* 0x000fe2000001ff00 */
[----:B------:R-:W-:Y:S01]  /*03f0*/  IMAD.MOV.U32 R110, RZ, RZ, -0x800000 ;  /* 0xff800000ff6e7424 */ /* 0x000fe200078e00ff */
[----:B------:R-:W-:Y:S01]  /*0400*/  CS2R R56, SRZ ;  /* 0x0000000000387805 */ /* 0x000fe2000001ff00 */
[----:B------:R-:W-:Y:S01]  /*0410*/  IMAD.MOV.U32 R111, RZ, RZ, -0x800000 ;  /* 0xff800000ff6f7424 */ /* 0x000fe200078e00ff */
[----:B------:R-:W-:Y:S01]  /*0420*/  CS2R R58, SRZ ;  /* 0x00000000003a7805 */ /* 0x000fe2000001ff00 */
[----:B------:R-:W-:Y:S01]  /*0430*/  IMAD.MOV.U32 R222, RZ, RZ, 0x3f800000 ;  /* 0x3f800000ffde7424 */ /* 0x000fe200078e00ff */
[C---:B------:R-:W-:Y:S01]  /*0440*/  LOP3.LUT R214, R195.reuse, 0xff, RZ, 0xc0, !PT ;  /* 0x000000ffc3d67812 */ /* 0x040fe200078ec0ff */
[----:B------:R-:W-:Y:S01]  /*0450*/  IMAD.MOV.U32 R223, RZ, RZ, 0x3f800000 ;  /* 0x3f800000ffdf7424 */ /* 0x000fe200078e00ff */
[C---:B------:R-:W-:Y:S01]  /*0460*/  LOP3.LUT R212, R195.reuse, 0x80, RZ, 0xc0, !PT ;  /* 0x00000080c3d47812 */ /* 0x040fe200078ec0ff */
[----:B------:R-:W-:Y:S01]  /*0470*/  IMAD.MOV.U32 R220, RZ, RZ, 0x3f800000 ;  /* 0x3f800000ffdc7424 */ /* 0x000fe200078e00ff */
[----:B------:R-:W-:Y:S01]  /*0480*/  LOP3.LUT R211, R195, 0x1c, RZ, 0xc0, !PT ;  /* 0x0000001cc3d37812 */ /* 0x000fe200078ec0ff */
[----:B------:R-:W-:-:S02]  /*0490*/  IMAD.MOV.U32 R221, RZ, RZ, 0x3f800000 ;  /* 0x3f800000ffdd7424 */ /* 0x000fc400078e00ff */
[----:B------:R-:W-:Y:S02]  /*04a0*/  IMAD.SHL.U32 R210, R195, 0x20, RZ ;  /* 0x00000020c3d27824 */ /* 0x000fe400078e00ff */
[----:B--2---:R-:W-:-:S05]  /*04b0*/  IMAD R15, R16, 0x100, R15 ;  /* 0x00000100100f7824 */ /* 0x004fca00078e020f */
[----:B------:R-:W-:Y:S01]  /*04c0*/  F2FP.F16.E4M3.UNPACK_B R15, R15 ;  /* 0x0000000fff0f723e */ /* 0x000fe200020006ff */
[----:B----4-:R-:W-:-:S03]  /*04d0*/  IMAD R6, R9, 0x100, R6 ;  /* 0x0000010009067824 */ /* 0x010fc600078e0206 */
[----:B0-----:R-:W-:Y:S02]  /*04e0*/  PRMT R2, R15, 0x7632, R2 ;  /* 0x000076320f027816 */ /* 0x001fe40000000002 */
[----:B------:R-:W-:Y:S01]  /*04f0*/  F2FP.F16.E4M3.UNPACK_B R6, R6 ;  /* 0x00000006ff06723e */ /* 0x000fe200020006ff */
[----:B-----5:R-:W-:Y:S02]  /*0500*/  IMAD R3, R3, 0x100, R10 ;  /* 0x0000010003037824 */ /* 0x020fe400078e020a */
[----:B------:R-:W-:-:S03]  /*0510*/  IMAD R5, R5, 0x100, R12 ;  /* 0x0000010005057824 */ /* 0x000fc600078e020c */
[----:B------:R-:W-:Y:S02]  /*0520*/  F2FP.F16.E4M3.UNPACK_B R3, R3 ;  /* 0x00000003ff03723e */ /* 0x000fe400020006ff */
[----:B------:R-:W-:Y:S02]  /*0530*/  F2FP.F16.E4M3.UNPACK_B R5, R5 ;  /* 0x00000005ff05723e */ /* 0x000fe400020006ff */
[----:B------:R-:W-:Y:S02]  /*0540*/  PRMT R4, R6, 0x7632, R4 ;  /* 0x0000763206047816 */ /* 0x000fe40000000004 */
[----:B------:R-:W-:Y:S02]  /*0550*/  PRMT R8, R3, 0x7632, R8 ;  /* 0x0000763203087816 */ /* 0x000fe40000000008 */
[----:B------:R-:W-:Y:S01]  /*0560*/  PRMT R9, R5, 0x7632, R9 ;  /* 0x0000763205097816 */ /* 0x000fe20000000009 */
[----:B------:R-:W-:Y:S04]  /*0570*/  STS.U16 [R0+UR7+0x2000], R15 ;  /* 0x0020000f00007988 */ /* 0x000fe80008000407 */
[----:B------:R0:W-:Y:S04]  /*0580*/  STS.U16 [R0+UR7+0x2200], R2 ;  /* 0x0022000200007988 */ /* 0x0001e80008000407 */
[----:B------:R-:W-:Y:S04]  /*0590*/  STS.U16 [R0+UR7+0x2400], R6 ;  /* 0x0024000600007988 */ /* 0x000fe80008000407 */
[----:B------:R-:W-:Y:S01]  /*05a0*/  STS.U16 [R0+UR7+0x2600], R4 ;  /* 0x0026000400007988 */ /* 0x000fe20008000407 */
[----:B0-----:R-:W-:-:S03]  /*05b0*/  LOP3.LUT R2, R195, 0x3f, RZ, 0xc0, !PT ;  /* 0x0000003fc3027812 */ /* 0x001fc600078ec0ff */
[----:B------:R0:W-:Y:S04]  /*05c0*/  STS.U16 [R0+UR7+0x2800], R3 ;  /* 0x0028000300007988 */ /* 0x0001e80008000407 */
[----:B------:R-:W-:Y:S04]  /*05d0*/  STS.U16 [R0+UR7+0x2a00], R8 ;  /* 0x002a000800007988 */ /* 0x000fe80008000407 */
[----:B------:R-:W-:Y:S01]  /*05e0*/  STS.U16 [R0+UR7+0x2c00], R5 ;  /* 0x002c000500007988 */ /* 0x000fe20008000407 */
[----:B0-----:R-:W-:-:S03]  /*05f0*/  LOP3.LUT R3, R195, 0x3f, RZ, 0xc0, !PT ;  /* 0x0000003fc3037812 */ /* 0x001fc600078ec0ff */
[----:B------:R0:W-:Y:S02]  /*0600*/  STS.U16 [R0+UR7+0x2e00], R9 ;  /* 0x002e000900007988 */ /* 0x0001e40008000407 */
[----:B0-----:R-:W-:Y:S01]  /*0610*/  SHF.R.U32.HI R0, RZ, 0x5, R195 ;  /* 0x00000005ff007819 */ /* 0x001fe200000116c3 */
[----:B------:R-:W-:Y:S06]  /*0620*/  BRA.U !UP0, `(.L_x_0) ;  /* 0x0000003d08887547 */ /* 0x000fec000b800000 */
[----:B------:R-:W0:Y:S01]  /*0630*/  LDC.64 R128, c[0x0][0x3c0] ;  /* 0x0000f000ff807b82 */ /* 0x000e220000000a00 */
[----:B------:R-:W-:Y:S01]  /*0640*/  SHF.R.U32.HI R4, RZ, 0x6, R195 ;  /* 0x00000006ff047819 */ /* 0x000fe200000116c3 */
[C---:B------:R-:W-:Y:S01]  /*0650*/  IMAD.SHL.U32 R9, R195.reuse, 0x80, RZ ;  /* 0x00000080c3097824 */ /* 0x040fe200078e00ff */
[C---:B------:R-:W-:Y:S01]  /*0660*/  LOP3.LUT R5, R195.reuse, 0x7, RZ, 0xc0, !PT ;  /* 0x00000007c3057812 */ /* 0x040fe200078ec0ff */
[C---:B------:R-:W-:Y:S01]  /*0670*/  IMAD.SHL.U32 R11, R195.reuse, 0x40, RZ ;  /* 0x00000040c30b7824 */ /* 0x040fe200078e00ff */
[----:B------:R-:W-:Y:S01]  /*0680*/  SGXT.U32 R4, R4, 0x2 ;  /* 0x000000020404781a */ /* 0x000fe20000000000 */
[C---:B------:R-:W-:Y:S01]  /*0690*/  IMAD.SHL.U32 R6, R195.reuse, 0x8, RZ ;  /* 0x00000008c3067824 */ /* 0x040fe200078e00ff */
[----:B------:R-:W-:Y:S01]  /*06a0*/  LOP3.LUT R48, R195, 0xf, RZ, 0xc0, !PT ;  /* 0x0000000fc3307812 */ /* 0x000fe200078ec0ff */
[----:B------:R-:W1:Y:S01]  /*06b0*/  LDC R68, c[0x0][0x3d8] ;  /* 0x0000f600ff447b82 */ /* 0x000e620000000800 */
[----:B------:R-:W-:Y:S01]  /*06c0*/  LOP3.LUT R13, R210, 0x60, RZ, 0xc0, !PT ;  /* 0x00000060d20d7812 */ /* 0x000fe200078ec0ff */
[----:B------:R-:W2:Y:S01]  /*06d0*/  LDCU UR4, c[0x0][0x3c8] ;  /* 0x00007900ff0477ac */ /* 0x000ea20008000800 */
[----:B------:R-:W-:Y:S01]  /*06e0*/  LOP3.LUT R42, R9, 0x200, RZ, 0xc0, !PT ;  /* 0x00000200092a7812 */ /* 0x000fe200078ec0ff */
[----:B------:R-:W-:Y:S01]  /*06f0*/  IMAD R199, R211, 0x8, R48 ;  /* 0x00000008d3c77824 */ /* 0x000fe200078e0230 */
[----:B------:R-:W-:Y:S01]  /*0700*/  LEA R9, R5, UR7, 0x6 ;  /* 0x0000000705097c11 */ /* 0x000fe2000f8e30ff */
[----:B------:R-:W-:Y:S01]  /*0710*/  IMAD R44, R48, 0x100, R13 ;  /* 0x00000100302c7824 */ /* 0x000fe200078e020d */
[----:B------:R-:W-:Y:S01]  /*0720*/  LOP3.LUT R11, R42, 0x40, R11, 0xf8, !PT ;  /* 0x000000402a0b7812 */ /* 0x000fe200078ef80b */
[----:B------:R-:W3:Y:S01]  /*0730*/  LDCU.64 UR14, c[0x0][0x388] ;  /* 0x00007100ff0e77ac */ /* 0x000ee20008000a00 */
[----:B------:R-:W-:Y:S01]  /*0740*/  LOP3.LUT R6, R6, 0x30, R7, 0x48, !PT ;  /* 0x0000003006067812 */ /* 0x000fe200078e4807 */
[----:B------:R-:W4:Y:S01]  /*0750*/  LDC.64 R64, c[0x0][0x390] ;  /* 0x0000e400ff407b82 */ /* 0x000f220000000a00 */
[----:B------:R-:W-:Y:S01]  /*0760*/  IMAD.SHL.U32 R199, R199, 0x8, RZ ;  /* 0x00000008c7c77824 */ /* 0x000fe200078e00ff */
[----:B------:R-:W5:Y:S01]  /*0770*/  LDCU.64 UR10, c[0x0][0x3d0] ;  /* 0x00007a00ff0a77ac */ /* 0x000f620008000a00 */
[----:B------:R-:W-:-:S02]  /*0780*/  IMAD.MOV.U32 R217, RZ, RZ, -0x800000 ;  /* 0xff800000ffd97424 */ /* 0x000fc400078e00ff */
[----:B------:R-:W-:Y:S01]  /*0790*/  IMAD.MOV.U32 R218, RZ, RZ, -0x800000 ;  /* 0xff800000ffda7424 */ /* 0x000fe200078e00ff */
[----:B------:R-:W-:Y:S01]  /*07a0*/  LOP3.LUT R198, R199, 0x20, RZ, 0x3c, !PT ;  /* 0x00000020c7c67812 */ /* 0x000fe200078e3cff */
[----:B0-----:R-:W-:Y:S01]  /*07b0*/  IMAD R8, R4, R129, RZ ;  /* 0x0000008104087224 */ /* 0x001fe200078e02ff */
[----:B------:R-:W-:Y:S01]  /*07c0*/  LOP3.LUT R4, R195, 0xe0, RZ, 0xc0, !PT ;  /* 0x000000e0c3047812 */ /* 0x000fe200078ec0ff */
[----:B------:R-:W-:Y:S01]  /*07d0*/  IMAD.MOV.U32 R215, RZ, RZ, -0x800000 ;  /* 0xff800000ffd77424 */ /* 0x000fe200078e00ff */
[----:B------:R-:W-:Y:S01]  /*07e0*/  LOP3.LUT R197, R199, 0x40, RZ, 0x3c, !PT ;  /* 0x00000040c7c57812 */ /* 0x000fe200078e3cff */
[----:B------:R-:W-:Y:S01]  /*07f0*/  IMAD R10, R129, 0x4, R8 ;  /* 0x00000004810a7824 */ /* 0x000fe200078e0208 */
[----:B------:R-:W-:Y:S01]  /*0800*/  SHF.R.U32.HI R13, RZ, 0x1, R4 ;  /* 0x00000001ff0d7819 */ /* 0x000fe20000011604 */
[----:B------:R-:W-:Y:S01]  /*0810*/  IMAD R9, R4, 0x10, R9 ;  /* 0x0000001004097824 */ /* 0x000fe200078e0209 */
[----:B------:R-:W-:Y:S01]  /*0820*/  LOP3.LUT R196, R199, 0x60, RZ, 0x3c, !PT ;  /* 0x00000060c7c47812 */ /* 0x000fe200078e3cff */
[C---:B------:R-:W-:Y:S01]  /*0830*/  IMAD R12, R129.reuse, 0x4, R10 ;  /* 0x00000004810c7824 */ /* 0x040fe200078e020a */
[----:B------:R-:W-:Y:S01]  /*0840*/  LOP3.LUT R13, R44, R13, RZ, 0x3c, !PT ;  /* 0x0000000d2c0d7212 */ /* 0x000fe200078e3cff */
[----:B------:R-:W-:Y:S01]  /*0850*/  IMAD R50, R4, 0x2, R5 ;  /* 0x0000000204327824 */ /* 0x000fe200078e0205 */
[----:B------:R-:W-:Y:S01]  /*0860*/  SHF.R.S32.HI R4, RZ, 0x1, R195 ;  /* 0x00000001ff047819 */ /* 0x000fe200000114c3 */
[C---:B------:R-:W-:Y:S01]  /*0870*/  IMAD R14, R129.reuse, 0x4, R12 ;  /* 0x00000004810e7824 */ /* 0x040fe200078e020c */
[----:B-----5:R-:W-:Y:S01]  /*0880*/  UIMAD UR5, UR8, UR10, URZ ;  /* 0x0000000a080572a4 */ /* 0x020fe2000f8e02ff */
[----:B------:R-:W-:Y:S01]  /*0890*/  IMAD.SHL.U32 R50, R50, 0x10, RZ ;  /* 0x0000001032327824 */ /* 0x000fe200078e00ff */
[----:B------:R-:W-:Y:S01]  /*08a0*/  SGXT R4, R4, 0x1 ;  /* 0x000000010404781a */ /* 0x000fe20000000200 */
[C---:B------:R-:W-:Y:S01]  /*08b0*/  IMAD R16, R129.reuse, 0x4, R14 ;  /* 0x0000000481107824 */ /* 0x040fe200078e020e */
[----:B------:R-:W-:Y:S01]  /*08c0*/  USHF.R.S32.HI UR6, URZ, 0x1f, UR5 ;  /* 0x0000001fff067899 */ /* 0x000fe20008011405 */
[----:B------:R-:W-:Y:S01]  /*08d0*/  IMAD.IADD R207, R6, 0x1, R9 ;  /* 0x0000000106cf7824 */ /* 0x000fe200078e0209 */
[----:B------:R-:W-:Y:S01]  /*08e0*/  LOP3.LUT R202, R50, 0x30, R7, 0x78, !PT ;  /* 0x0000003032ca7812 */ /* 0x000fe200078e7807 */
[----:B------:R-:W-:Y:S01]  /*08f0*/  IMAD R18, R129, 0x4, R16 ;  /* 0x0000000481127824 */ /* 0x000fe200078e0210 */
[----:B------:R-:W-:Y:S01]  /*0900*/  LOP3.LUT R11, R11, 0x120, R4, 0xf8, !PT ;  /* 0x000001200b0b7812 */ /* 0x000fe200078ef804 */
[----:B------:R-:W-:Y:S01]  /*0910*/  IMAD.MOV.U32 R216, RZ, RZ, -0x800000 ;  /* 0xff800000ffd87424 */ /* 0x000fe200078e00ff */
[--C-:B------:R-:W-:Y:S01]  /*0920*/  SHF.R.S32.HI R4, RZ, 0x3, R195.reuse ;  /* 0x00000003ff047819 */ /* 0x100fe200000114c3 */
[----:B------:R-:W-:Y:S01]  /*0930*/  IMAD R20, R129, 0x4, R18 ;  /* 0x0000000481147824 */ /* 0x000fe200078e0212 */
[----:B------:R-:W-:Y:S01]  /*0940*/  LOP3.LUT R6, R195, 0x10, RZ, 0xc0, !PT ;  /* 0x00000010c3067812 */ /* 0x000fe200078ec0ff */
[----:B------:R-:W-:Y:S01]  /*0950*/  IMAD R202, R5, 0x80, R202 ;  /* 0x0000008005ca7824 */ /* 0x000fe200078e02ca */
[----:B------:R-:W-:Y:S01]  /*0960*/  SGXT R4, R4, 0x1 ;  /* 0x000000010404781a */ /* 0x000fe20000000200 */
[C---:B------:R-:W-:Y:S01]  /*0970*/  IMAD R22, R129.reuse, 0x4, R20 ;  /* 0x0000000481167824 */ /* 0x040fe200078e0214 */
[--C-:B------:R-:W-:Y:S01]  /*0980*/  SHF.R.U32.HI R5, RZ, 0x7, R195.reuse ;  /* 0x00000007ff057819 */ /* 0x100fe200000116c3 */
[----:B------:R-:W-:Y:S01]  /*0990*/  IMAD.MOV.U32 R222, RZ, RZ, 0x3f800000 ;  /* 0x3f800000ffde7424 */ /* 0x000fe200078e00ff */
[----:B------:R-:W-:Y:S01]  /*09a0*/  LOP3.LUT R56, R4, 0x90, RZ, 0xc0, !PT ;  /* 0x0000009004387812 */ /* 0x000fe200078ec0ff */
[----:B------:R-:W-:Y:S01]  /*09b0*/  IMAD R24, R129, 0x4, R22 ;  /* 0x0000000481187824 */ /* 0x000fe200078e0216 */
[----:B------:R-:W-:Y:S01]  /*09c0*/  SGXT.U32 R4, R5, 0x1 ;  /* 0x000000010504781a */ /* 0x000fe20000000000 */
[----:B------:R-:W-:Y:S01]  /*09d0*/  IMAD.MOV.U32 R223, RZ, RZ, 0x3f800000 ;  /* 0x3f800000ffdf7424 */ /* 0x000fe200078e00ff */
[----:B------:R-:W-:Y:S01]  /*09e0*/  LEA R6, R6, UR7, 0x3 ;  /* 0x0000000706067c11 */ /* 0x000fe2000f8e18ff */
[C---:B------:R-:W-:Y:S01]  /*09f0*/  IMAD R26, R129.reuse, 0x4, R24 ;  /* 0x00000004811a7824 */ /* 0x040fe200078e0218 */
[----:B------:R-:W-:Y:S01]  /*0a00*/  LOP3.LUT R206, R56, 0x10, R195, 0x78, !PT ;  /* 0x0000001038ce7812 */ /* 0x000fe200078e78c3 */
[----:B-1----:R-:W-:Y:S01]  /*0a10*/  IMAD R131, R4, R68, RZ ;  /* 0x0000004404837224 */ /* 0x002fe200078e02ff */
[----:B------:R-:W-:Y:S01]  /*0a20*/  LOP3.LUT R201, R202, 0x40, RZ, 0x3c, !PT ;  /* 0x00000040cac97812 */ /* 0x000fe200078e3cff */
[----:B------:R-:W-:Y:S01]  /*0a30*/  IMAD R28, R129, 0x4, R26 ;  /* 0x00000004811c7824 */ /* 0x000fe200078e021a */
[----:B------:R-:W-:Y:S01]  /*0a40*/  LOP3.LUT R206, R11, R206, RZ, 0xfc, !PT ;  /* 0x000000ce0bce7212 */ /* 0x000fe200078efcff */
[----:B------:R-:W-:Y:S01]  /*0a50*/  IMAD R133, R68, 0x2, R131 ;  /* 0x0000000244857824 */ /* 0x000fe200078e0283 */
[----:B------:R-:W0:Y:S01]  /*0a60*/  LDCU UR10, c[0x0][0x3a8] ;  /* 0x00007500ff0a77ac */ /* 0x000e220008000800 */
[----:B------:R-:W-:Y:S01]  /*0a70*/  IMAD R30, R129, 0x4, R28 ;  /* 0x00000004811e7824 */ /* 0x000fe200078e021c */
[----:B------:R-:W-:Y:S01]  /*0a80*/  LOP3.LUT R205, R206, 0x20, RZ, 0x3c, !PT ;  /* 0x00000020cecd7812 */ /* 0x000fe200078e3cff */
[----:B------:R-:W-:-:S02]  /*0a90*/  IMAD R135, R68, 0x2, R133 ;  /* 0x0000000244877824 */ /* 0x000fc400078e0285 */
[----:B------:R-:W-:Y:S02]  /*0aa0*/  IMAD R32, R129, 0x4, R30 ;  /* 0x0000000481207824 */ /* 0x000fe400078e021e */
[----:B------:R-:W-:Y:S02]  /*0ab0*/  IMAD.IADD R200, R13, 0x1, R6 ;  /* 0x000000010dc87824 */ /* 0x000fe400078e0206 */
[----:B------:R-:W-:Y:S02]  /*0ac0*/  IMAD R34, R129, 0x4, R32 ;  /* 0x0000000481227824 */ /* 0x000fe400078e0220 */
[----:B--2---:R-:W-:Y:S01]  /*0ad0*/  IMAD R6, R3, UR4, RZ ;  /* 0x0000000403067c24 */ /* 0x004fe2000f8e02ff */
[----:B------:R-:W-:Y:S01]  /*0ae0*/  UMOV UR4, URZ ;  /* 0x000000ff00047c82 */ /* 0x000fe20008000000 */
[----:B------:R-:W-:Y:S02]  /*0af0*/  IMAD R36, R129, 0x4, R34 ;  /* 0x0000000481247824 */ /* 0x000fe400078e0222 */
[----:B------:R-:W-:Y:S01]  /*0b00*/  IMAD R137, R68, 0x2, R135 ;  /* 0x0000000244897824 */ /* 0x000fe200078e0287 */
[----:B------:R-:W-:Y:S01]  /*0b10*/  SHF.R.S32.HI R58, RZ, 0x1f, R6 ;  /* 0x0000001fff3a7819 */ /* 0x000fe20000011406 */
[----:B------:R-:W-:-:S02]  /*0b20*/  IMAD R3, R128, UR8, RZ ;  /* 0x0000000880037c24 */ /* 0x000fc4000f8e02ff */
[C---:B------:R-:W-:Y:S02]  /*0b30*/  IMAD R38, R129.reuse, 0x4, R36 ;  /* 0x0000000481267824 */ /* 0x040fe400078e0224 */
[----:B------:R-:W-:Y:S01]  /*0b40*/  IMAD R139, R68, 0x2, R137 ;  /* 0x00000002448b7824 */ /* 0x000fe200078e0289 */
[--C-:B---3--:R-:W-:Y:S01]  /*0b50*/  IADD3 R49, P0, P1, R6, UR14, R3.reuse ;  /* 0x0000000e06317c10 */ /* 0x108fe2000f91e003 */
[----:B------:R-:W-:Y:S01]  /*0b60*/  IMAD R40, R129, 0x4, R38 ;  /* 0x0000000481287824 */ /* 0x000fe200078e0226 */
[----:B------:R-:W-:Y:S01]  /*0b70*/  SHF.R.S32.HI R5, RZ, 0x1f, R3 ;  /* 0x0000001fff057819 */ /* 0x000fe20000011403 */
[----:B------:R-:W-:Y:S01]  /*0b80*/  IMAD R141, R68, 0x2, R139 ;  /* 0x00000002448d7824 */ /* 0x000fe200078e028b */
[----:B------:R-:W-:Y:S01]  /*0b90*/  LOP3.LUT R3, R195, 0x7f, RZ, 0xc0, !PT ;  /* 0x0000007fc3037812 */ /* 0x000fe200078ec0ff */
[----:B------:R-:W-:Y:S01]  /*0ba0*/  IMAD R42, R129, 0x4, R40 ;  /* 0x00000004812a7824 */ /* 0x000fe200078e0228 */
[----:B------:R-:W-:Y:S01]  /*0bb0*/  IADD3.X R51, PT, PT, R58, UR15, R5, P0, P1 ;  /* 0x0000000f3a337c10 */ /* 0x000fe200087e2405 */
[----:B------:R-:W-:Y:S01]  /*0bc0*/  IMAD R143, R68, 0x2, R141 ;  /* 0x00000002448f7824 */ /* 0x000fe200078e028d */
[----:B------:R-:W-:Y:S01]  /*0bd0*/  IADD3 R5, P3, PT, R12, R49, RZ ;  /* 0x000000310c057210 */ /* 0x000fe20007f7e0ff */
[----:B------:R-:W-:Y:S01]  /*0be0*/  IMAD R3, R3, UR11, RZ ;  /* 0x0000000b03037c24 */ /* 0x000fe2000f8e02ff */
[----:B------:R-:W1:Y:S01]  /*0bf0*/  LDCU UR15, c[0x0][0x3f0] ;  /* 0x00007e00ff0f77ac */ /* 0x000e620008000800 */
[----:B------:R-:W-:-:S02]  /*0c00*/  IMAD R44, R129, 0x4, R42 ;  /* 0x00000004812c7824 */ /* 0x000fc400078e022a */
[C---:B------:R-:W-:Y:S01]  /*0c10*/  IMAD R145, R68.reuse, 0x2, R143 ;  /* 0x0000000244917824 */ /* 0x040fe200078e028f */
[----:B----4-:R-:W-:Y:S01]  /*0c20*/  IADD3 R194, P0, P1, R3, UR5, R64 ;  /* 0x0000000503c27c10 */ /* 0x010fe2000f91e040 */
[C---:B------:R-:W-:Y:S01]  /*0c30*/  IMAD R46, R129.reuse, 0x4, R44 ;  /* 0x00000004812e7824 */ /* 0x040fe200078e022c */
[----:B------:R-:W-:Y:S01]  /*0c40*/  SHF.R.S32.HI R4, RZ, 0x1f, R3 ;  /* 0x0000001fff047819 */ /* 0x000fe20000011403 */
[----:B------:R-:W-:Y:S01]  /*0c50*/  IMAD R147, R68, 0x2, R145 ;  /* 0x0000000244937824 */ /* 0x000fe200078e0291 */
[----:B------:R-:W2:Y:S01]  /*0c60*/  LDCU UR11, c[0x0][0x3d4] ;  /* 0x00007a80ff0b77ac */ /* 0x000ea20008000800 */
[C---:B------:R-:W-:Y:S01]  /*0c70*/  IMAD R50, R129.reuse, 0x4, R46 ;  /* 0x0000000481327824 */ /* 0x040fe200078e022e */
[----:B------:R-:W-:Y:S01]  /*0c80*/  IADD3.X R66, PT, PT, R4, UR6, R65, P0, P1 ;  /* 0x0000000604427c10 */ /* 0x000fe200087e2441 */
[----:B------:R-:W-:Y:S01]  /*0c90*/  IMAD R149, R68, 0x2, R147 ;  /* 0x0000000244957824 */ /* 0x000fe200078e0293 */
[-C--:B------:R-:W-:Y:S01]  /*0ca0*/  IADD3 R3, P1, PT, R8, R49.reuse, RZ ;  /* 0x0000003108037210 */ /* 0x080fe20007f3e0ff */
[C---:B------:R-:W-:Y:S01]  /*0cb0*/  IMAD R112, R129.reuse, 0x4, R50 ;  /* 0x0000000481707824 */ /* 0x040fe200078e0232 */
[----:B------:R-:W-:Y:S01]  /*0cc0*/  IADD3 R4, P2, PT, R10, R49, RZ ;  /* 0x000000310a047210 */ /* 0x000fe20007f5e0ff */
[----:B------:R-:W-:Y:S01]  /*0cd0*/  IMAD R151, R68, 0x2, R149 ;  /* 0x0000000244977824 */ /* 0x000fe200078e0295 */
[-C--:B------:R-:W-:Y:S01]  /*0ce0*/  LEA.HI.X.SX32 R6, R8, R51.reuse, 0x1, P1 ;  /* 0x0000003308067211 */ /* 0x080fe200008f0eff */
[C---:B------:R-:W-:Y:S01]  /*0cf0*/  IMAD R52, R129.reuse, 0x4, R112 ;  /* 0x0000000481347824 */ /* 0x040fe200078e0270 */
[-C--:B------:R-:W-:Y:S01]  /*0d00*/  LEA.HI.X.SX32 R7, R10, R51.reuse, 0x1, P2 ;  /* 0x000000330a077211 */ /* 0x080fe200010f0eff */
[----:B------:R-:W-:Y:S01]  /*0d10*/  IMAD R153, R68, 0x2, R151 ;  /* 0x0000000244997824 */ /* 0x000fe200078e0297 */
[----:B------:R-:W-:Y:S01]  /*0d20*/  LEA.HI.X.SX32 R8, R12, R51, 0x1, P3 ;  /* 0x000000330c087211 */ /* 0x000fe200018f0eff */
[C---:B------:R-:W-:Y:S01]  /*0d30*/  IMAD R114, R129.reuse, 0x4, R52 ;  /* 0x0000000481727824 */ /* 0x040fe200078e0234 */
[-C--:B------:R-:W-:Y:S01]  /*0d40*/  IADD3 R9, P1, PT, R14, R49.reuse, RZ ;  /* 0x000000310e097210 */ /* 0x080fe20007f3e0ff */
        /* <DEDUP_REMOVED lines=30> */
[----:B------:R-:W-:Y:S01]  /*0f30*/  IMAD R129, R129, 0x4, R64 ;  /* 0x0000000481817824 */ /* 0x000fe200078e0240 */
[-C--:B------:R-:W-:Y:S01]  /*0f40*/  LEA.HI.X.SX32 R25, R28, R51.reuse, 0x1, P2 ;  /* 0x000000331c197211 */ /* 0x080fe200010f0eff */
[----:B------:R-:W-:Y:S01]  /*0f50*/  IMAD R171, R68, 0x2, R169 ;  /* 0x0000000244ab7824 */ /* 0x000fe200078e02a9 */
[----:B------:R-:W-:Y:S01]  /*0f60*/  LEA.HI.X.SX32 R26, R30, R51, 0x1, P3 ;  /* 0x000000331e1a7211 */ /* 0x000fe200018f0eff */
[----:B------:R-:W-:Y:S01]  /*0f70*/  IMAD.MOV.U32 R220, RZ, RZ, 0x3f800000 ;  /* 0x3f800000ffdc7424 */ /* 0x000fe200078e00ff */
[-C--:B------:R-:W-:Y:S01]  /*0f80*/  IADD3 R27, P1, PT, R32, R49.reuse, RZ ;  /* 0x00000031201b7210 */ /* 0x080fe20007f3e0ff */
[----:B------:R-:W-:Y:S01]  /*0f90*/  IMAD R173, R68, 0x2, R171 ;  /* 0x0000000244ad7824 */ /* 0x000fe200078e02ab */
[-C--:B------:R-:W-:Y:S01]  /*0fa0*/  IADD3 R28, P2, PT, R34, R49.reuse, RZ ;  /* 0x00000031221c7210 */ /* 0x080fe20007f5e0ff */
[----:B------:R-:W-:Y:S01]  /*0fb0*/  IMAD.MOV.U32 R221, RZ, RZ, 0x3f800000 ;  /* 0x3f800000ffdd7424 */ /* 0x000fe200078e00ff */
[----:B------:R-:W-:Y:S01]  /*0fc0*/  IADD3 R29, P3, PT, R36, R49, RZ ;  /* 0x00000031241d7210 */ /* 0x000fe20007f7e0ff */
[----:B------:R-:W-:Y:S01]  /*0fd0*/  IMAD R175, R68, 0x2, R173 ;  /* 0x0000000244af7824 */ /* 0x000fe200078e02ad */
[-C--:B------:R-:W-:Y:S01]  /*0fe0*/  LEA.HI.X.SX32 R31, R32, R51.reuse, 0x1, P1 ;  /* 0x00000033201f7211 */ /* 0x080fe200008f0eff */
[----:B------:R-:W3:Y:S01]  /*0ff0*/  LDCU UR14, c[0x0][0x3c4] ;  /* 0x00007880ff0e77ac */ /* 0x000ee20008000800 */
[-C--:B------:R-:W-:Y:S01]  /*1000*/  LEA.HI.X.SX32 R32, R34, R51.reuse, 0x1, P2 ;  /* 0x0000003322207211 */ /* 0x080fe200010f0eff */
[----:B------:R-:W-:Y:S01]  /*1010*/  IMAD R177, R68, 0x2, R175 ;  /* 0x0000000244b17824 */ /* 0x000fe200078e02af */
[----:B------:R-:W-:Y:S01]  /*1020*/  LEA.HI.X.SX32 R33, R36, R51, 0x1, P3 ;  /* 0x0000003324217211 */ /* 0x000fe200018f0eff */
[----:B------:R-:W-:Y:S01]  /*1030*/  UMOV UR5, URZ ;  /* 0x000000ff00057c82 */ /* 0x000fe20008000000 */
[-C--:B------:R-:W-:Y:S01]  /*1040*/  IADD3 R35, P1, PT, R40, R49.reuse, RZ ;  /* 0x0000003128237210 */ /* 0x080fe20007f3e0ff */
[----:B------:R-:W-:Y:S01]  /*1050*/  IMAD R179, R68, 0x2, R177 ;  /* 0x0000000244b37824 */ /* 0x000fe200078e02b1 */
[-C--:B------:R-:W-:Y:S01]  /*1060*/  IADD3 R36, P2, PT, R42, R49.reuse, RZ ;  /* 0x000000312a247210 */ /* 0x080fe20007f5e0ff */
[----:B------:R-:W-:Y:S01]  /*1070*/  UMOV UR6, URZ ;  /* 0x000000ff00067c82 */ /* 0x000fe20008000000 */
[----:B------:R-:W-:Y:S01]  /*1080*/  IADD3 R37, P3, PT, R44, R49, RZ ;  /* 0x000000312c257210 */ /* 0x000fe20007f7e0ff */
[----:B------:R-:W-:Y:S01]  /*1090*/  IMAD R181, R68, 0x2, R179 ;  /* 0x0000000244b57824 */ /* 0x000fe200078e02b3 */
[----:B------:R-:W-:-:S02]  /*10a0*/  LEA.HI.X.SX32 R39, R40, R51, 0x1, P1 ;  /* 0x0000003328277211 */ /* 0x000fc400008f0eff */
[-C--:B------:R-:W-:Y:S01]  /*10b0*/  LEA.HI.X.SX32 R40, R42, R51.reuse, 0x1, P2 ;  /* 0x000000332a287211 */ /* 0x080fe200010f0eff */
[----:B------:R-:W-:Y:S01]  /*10c0*/  IMAD R183, R68, 0x2, R181 ;  /* 0x0000000244b77824 */ /* 0x000fe200078e02b5 */
[----:B------:R-:W-:Y:S02]  /*10d0*/  LEA.HI.X.SX32 R41, R44, R51, 0x1, P3 ;  /* 0x000000332c297211 */ /* 0x000fe400018f0eff */
[-C--:B------:R-:W-:Y:S01]  /*10e0*/  IADD3 R44, P2, PT, R112, R49.reuse, RZ ;  /* 0x00000031702c7210 */ /* 0x080fe20007f5e0ff */
[----:B------:R-:W-:Y:S01]  /*10f0*/  IMAD R185, R68, 0x2, R183 ;  /* 0x0000000244b97824 */ /* 0x000fe200078e02b7 */
[----:B------:R-:W-:Y:S02]  /*1100*/  IADD3 R43, P1, PT, R50, R49, RZ ;  /* 0x00000031322b7210 */ /* 0x000fe40007f3e0ff */
[----:B------:R-:W-:Y:S01]  /*1110*/  LEA.HI.X.SX32 R112, R112, R51, 0x1, P2 ;  /* 0x0000003370707211 */ /* 0x000fe200010f0eff */
[----:B------:R-:W-:Y:S01]  /*1120*/  IMAD R187, R68, 0x2, R185 ;  /* 0x0000000244bb7824 */ /* 0x000fe200078e02b9 */
[----:B------:R-:W-:-:S02]  /*1130*/  IADD3 R116, P2, PT, R118, R49, RZ ;  /* 0x0000003176747210 */ /* 0x000fc40007f5e0ff */
        /* <DEDUP_REMOVED lines=9> */
[----:B------:R-:W-:Y:S02]  /*11d0*/  LEA.HI.X.SX32 R117, R54, R51, 0x1, P1 ;  /* 0x0000003336757211 */ /* 0x000fe400008f0eff */
[----:B------:R-:W-:Y:S02]  /*11e0*/  CS2R R54, SRZ ;  /* 0x0000000000367805 */ /* 0x000fe4000001ff00 */
[----:B------:R-:W-:Y:S02]  /*11f0*/  LEA.HI.X.SX32 R137, R137, R66, 0x1, P2 ;  /* 0x0000004289897211 */ /* 0x000fe400010f0eff */
[-C--:B------:R-:W-:Y:S02]  /*1200*/  IADD3 R144, P2, PT, R143, R194.reuse, RZ ;  /* 0x000000c28f907210 */ /* 0x080fe40007f5e0ff */
[----:B------:R-:W-:Y:S02]  /*1210*/  IADD3 R132, P0, PT, R131, R194, RZ ;  /* 0x000000c283847210 */ /* 0x000fe40007f1e0ff */
[----:B------:R-:W-:-:S02]  /*1220*/  IADD3 R124, P1, PT, R60, R49, RZ ;  /* 0x000000313c7c7210 */ /* 0x000fc40007f3e0ff */
[----:B------:R-:W-:Y:S02]  /*1230*/  LEA.HI.X.SX32 R143, R143, R66, 0x1, P2 ;  /* 0x000000428f8f7211 */ /* 0x000fe400010f0eff */
[----:B------:R-:W-:Y:S02]  /*1240*/  IADD3 R150, P2, PT, R149, R194, RZ ;  /* 0x000000c295967210 */ /* 0x000fe40007f5e0ff */
[----:B------:R-:W-:Y:S02]  /*1250*/  LEA.HI.X.SX32 R123, R60, R51, 0x1, P1 ;  /* 0x000000333c7b7211 */ /* 0x000fe400008f0eff */
[----:B------:R-:W-:Y:S02]  /*1260*/  LEA.HI.X.SX32 R131, R131, R66, 0x1, P0 ;  /* 0x0000004283837211 */ /* 0x000fe400000f0eff */
[-C--:B------:R-:W-:Y:S02]  /*1270*/  IADD3 R134, P0, PT, R133, R194.reuse, RZ ;  /* 0x000000c285867210 */ /* 0x080fe40007f1e0ff */
[----:B------:R-:W-:-:S02]  /*1280*/  IADD3 R136, P1, PT, R135, R194, RZ ;  /* 0x000000c287887210 */ /* 0x000fc40007f3e0ff */
[----:B------:R-:W-:Y:S02]  /*1290*/  LEA.HI.X.SX32 R149, R149, R66, 0x1, P2 ;  /* 0x0000004295957211 */ /* 0x000fe400010f0eff */
[----:B------:R-:W-:Y:S02]  /*12a0*/  IADD3 R156, P2, PT, R155, R194, RZ ;  /* 0x000000c29b9c7210 */ /* 0x000fe40007f5e0ff */
[-C--:B------:R-:W-:Y:S02]  /*12b0*/  LEA.HI.X.SX32 R133, R133, R66.reuse, 0x1, P0 ;  /* 0x0000004285857211 */ /* 0x080fe400000f0eff */
        /* <DEDUP_REMOVED lines=27> */
[C---:B------:R-:W-:Y:S02]  /*1470*/  IADD3 R30, P4, PT, R38.reuse, R49, RZ ;  /* 0x00000031261e7210 */ /* 0x040fe40007f9e0ff */
[----:B------:R-:W-:Y:S02]  /*1480*/  LEA.HI.X.SX32 R179, R179, R66, 0x1, P2 ;  /* 0x00000042b3b37211 */ /* 0x000fe400010f0eff */
[----:B------:R-:W-:Y:S02]  /*1490*/  IADD3 R186, P2, PT, R185, R194, RZ ;  /* 0x000000c2b9ba7210 */ /* 0x000fe40007f5e0ff */
[-C--:B------:R-:W-:Y:S02]  /*14a0*/  LEA.HI.X.SX32 R163, R163, R66.reuse, 0x1, P0 ;  /* 0x00000042a3a37211 */ /* 0x080fe400000f0eff */
[----:B------:R-:W-:Y:S02]  /*14b0*/  LEA.HI.X.SX32 R165, R165, R66, 0x1, P1 ;  /* 0x00000042a5a57211 */ /* 0x000fe400008f0eff */
[----:B------:R-:W-:-:S02]  /*14c0*/  LEA.HI.X.SX32 R34, R38, R51, 0x1, P4 ;  /* 0x0000003326227211 */ /* 0x000fc400020f0eff */
[-C--:B------:R-:W-:Y:S02]  /*14d0*/  IADD3 R170, P0, PT, R169, R194.reuse, RZ ;  /* 0x000000c2a9aa7210 */ /* 0x080fe40007f1e0ff */
[----:B------:R-:W-:Y:S02]  /*14e0*/  IADD3 R172, P1, PT, R171, R194, RZ ;  /* 0x000000c2abac7210 */ /* 0x000fe40007f3e0ff */
[-C--:B------:R-:W-:Y:S02]  /*14f0*/  IADD3 R38, P4, PT, R46, R49.reuse, RZ ;  /* 0x000000312e267210 */ /* 0x080fe40007f9e0ff */
[----:B------:R-:W-:Y:S02]  /*1500*/  IADD3 R45, P3, PT, R52, R49, RZ ;  /* 0x00000031342d7210 */ /* 0x000fe40007f7e0ff */
[----:B------:R-:W-:Y:S02]  /*1510*/  LEA.HI.X.SX32 R185, R185, R66, 0x1, P2 ;  /* 0x00000042b9b97211 */ /* 0x000fe400010f0eff */
[----:B------:R-:W-:-:S02]  /*1520*/  IADD3 R192, P2, PT, R191, R194, RZ ;  /* 0x000000c2bfc07210 */ /* 0x000fc40007f5e0ff */
[-C--:B------:R-:W-:Y:S02]  /*1530*/  LEA.HI.X.SX32 R169, R169, R66.reuse, 0x1, P0 ;  /* 0x00000042a9a97211 */ /* 0x080fe400000f0eff */
[----:B------:R-:W-:Y:S02]  /*1540*/  LEA.HI.X.SX32 R171, R171, R66, 0x1, P1 ;  /* 0x00000042abab7211 */ /* 0x000fe400008f0eff */
[-C--:B------:R-:W-:Y:S02]  /*1550*/  LEA.HI.X.SX32 R42, R46, R51.reuse, 0x1, P4 ;  /* 0x000000332e2a7211 */ /* 0x080fe400020f0eff */
[----:B------:R-:W-:Y:S02]  /*1560*/  LEA.HI.X.SX32 R113, R52, R51, 0x1, P3 ;  /* 0x0000003334717211 */ /* 0x000fe400018f0eff */
[----:B------:R-:W-:Y:S02]  /*1570*/  CS2R R52, SRZ ;  /* 0x0000000000347805 */ /* 0x000fe4000001ff00 */
[----:B------:R-:W-:-:S02]  /*1580*/  IADD3 R176, P0, PT, R175, R194, RZ ;  /* 0x000000c2afb07210 */ /* 0x000fc40007f1e0ff */
[----:B------:R-:W-:Y:S02]  /*1590*/  IADD3 R178, P1, PT, R177, R194, RZ ;  /* 0x000000c2b1b27210 */ /* 0x000fe40007f3e0ff */
[-C--:B------:R-:W-:Y:S02]  /*15a0*/  IADD3 R46, P4, PT, R114, R49.reuse, RZ ;  /* 0x00000031722e7210 */ /* 0x080fe40007f9e0ff */
[----:B------:R-:W-:Y:S02]  /*15b0*/  IADD3 R120, P3, PT, R56, R49, RZ ;  /* 0x0000003138787210 */ /* 0x000fe40007f7e0ff */
[-C--:B------:R-:W-:Y:S02]  /*15c0*/  LEA.HI.X.SX32 R191, R191, R66.reuse, 0x1, P2 ;  /* 0x00000042bfbf7211 */ /* 0x080fe400010f0eff */
[----:B------:R-:W-:Y:S02]  /*15d0*/  ISETP.NE.U32.AND P2, PT, R212, RZ, PT ;  /* 0x000000ffd400720c */ /* 0x000fe40003f45070 */
[----:B------:R-:W-:-:S02]  /*15e0*/  LEA.HI.X.SX32 R175, R175, R66, 0x1, P0 ;  /* 0x00000042afaf7211 */ /* 0x000fc400000f0eff */
[----:B------:R-:W-:Y:S02]  /*15f0*/  LEA.HI.X.SX32 R177, R177, R66, 0x1, P1 ;  /* 0x00000042b1b17211 */ /* 0x000fe400008f0eff */
[-C--:B------:R-:W-:Y:S02]  /*1600*/  LEA.HI.X.SX32 R114, R114, R51.reuse, 0x1, P4 ;  /* 0x0000003372727211 */ /* 0x080fe400020f0eff */
[----:B------:R-:W-:Y:S02]  /*1610*/  LEA.HI.X.SX32 R119, R56, R51, 0x1, P3 ;  /* 0x0000003338777211 */ /* 0x000fe400018f0eff */
[----:B------:R-:W-:Y:S02]  /*1620*/  CS2R R56, SRZ ;  /* 0x0000000000387805 */ /* 0x000fe4000001ff00 */
[-C--:B------:R-:W-:Y:S02]  /*1630*/  IADD3 R182, P0, PT, R181, R194.reuse, RZ ;  /* 0x000000c2b5b67210 */ /* 0x080fe40007f1e0ff */
[----:B------:R-:W-:-:S02]  /*1640*/  IADD3 R184, P1, PT, R183, R194, RZ ;  /* 0x000000c2b7b87210 */ /* 0x000fc40007f3e0ff */
[-C--:B------:R-:W-:Y:S02]  /*1650*/  IADD3 R122, P4, PT, R58, R49.reuse, RZ ;  /* 0x000000313a7a7210 */ /* 0x080fe40007f9e0ff */
[----:B------:R-:W-:Y:S02]  /*1660*/  IADD3 R128, P3, PT, R64, R49, RZ ;  /* 0x0000003140807210 */ /* 0x000fe40007f7e0ff */
[----:B------:R-:W-:Y:S02]  /*1670*/  SEL R50, RZ, 0x90, !P2 ;  /* 0x00000090ff327807 */ /* 0x000fe40005000000 */
[-C--:B------:R-:W-:Y:S02]  /*1680*/  LEA.HI.X.SX32 R181, R181, R66.reuse, 0x1, P0 ;  /* 0x00000042b5b57211 */ /* 0x080fe400000f0eff */
[----:B------:R-:W-:Y:S02]  /*1690*/  LEA.HI.X.SX32 R183, R183, R66, 0x1, P1 ;  /* 0x00000042b7b77211 */ /* 0x000fe400008f0eff */
[----:B------:R-:W-:-:S02]  /*16a0*/  LEA.HI.X.SX32 R121, R58, R51, 0x1, P4 ;  /* 0x000000333a797211 */ /* 0x000fc400020f0eff */
[----:B------:R-:W-:Y:S02]  /*16b0*/  CS2R R58, SRZ ;  /* 0x00000000003a7805 */ /* 0x000fe4000001ff00 */
[----:B------:R-:W-:Y:S02]  /*16c0*/  LEA.HI.X.SX32 R127, R64, R51, 0x1, P3 ;  /* 0x00000033407f7211 */ /* 0x000fe400018f0eff */
[-C--:B------:R-:W-:Y:S02]  /*16d0*/  IADD3 R188, P0, PT, R187, R194.reuse, RZ ;  /* 0x000000c2bbbc7210 */ /* 0x080fe40007f1e0ff */
[-C--:B------:R-:W-:Y:S02]  /*16e0*/  IADD3 R190, P1, PT, R189, R194.reuse, RZ ;  /* 0x000000c2bdbe7210 */ /* 0x080fe40007f3e0ff */
[----:B------:R-:W-:Y:S02]  /*16f0*/  IADD3 R130, P4, PT, R129, R49, RZ ;  /* 0x0000003181827210 */ /* 0x000fe40007f9e0ff */
[----:B------:R-:W-:-:S02]  /*1700*/  IADD3 R194, P3, PT, R193, R194, RZ ;  /* 0x000000c2c1c27210 */ /* 0x000fc40007f7e0ff */
[----:B------:R-:W-:Y:S02]  /*1710*/  LOP3.LUT R209, R50, 0x7f, R195, 0x78, !PT ;  /* 0x0000007f32d17812 */ /* 0x000fe400078e78c3 */
[-C--:B------:R-:W-:Y:S02]  /*1720*/  LEA.HI.X.SX32 R187, R187, R66.reuse, 0x1, P0 ;  /* 0x00000042bbbb7211 */ /* 0x080fe400000f0eff */
[-C--:B------:R-:W-:Y:S02]  /*1730*/  LEA.HI.X.SX32 R189, R189, R66.reuse, 0x1, P1 ;  /* 0x00000042bdbd7211 */ /* 0x080fe400008f0eff */
[----:B------:R-:W-:Y:S02]  /*1740*/  LEA.HI.X.SX32 R129, R129, R51, 0x1, P4 ;  /* 0x0000003381817211 */ /* 0x000fe400020f0eff */
[----:B------:R-:W-:Y:S02]  /*1750*/  LEA.HI.X.SX32 R193, R193, R66, 0x1, P3 ;  /* 0x00000042c1c17211 */ /* 0x000fe400018f0eff */
[----:B------:R-:W-:-:S02]  /*1760*/  LOP3.LUT P0, RZ, R195, 0x7, RZ, 0xc0, !PT ;  /* 0x00000007c3ff7812 */ /* 0x000fc4000780c0ff */
[----:B------:R-:W-:Y:S02]  /*1770*/  LOP3.LUT P1, RZ, R195, 0x3, RZ, 0xc0, !PT ;  /* 0x00000003c3ff7812 */ /* 0x000fe4000782c0ff */
[C---:B------:R-:W-:Y:S02]  /*1780*/  LOP3.LUT R208, R209.reuse, 0x20, RZ, 0x3c, !PT ;  /* 0x00000020d1d07812 */ /* 0x040fe400078e3cff */
[C---:B------:R-:W-:Y:S02]  /*1790*/  LOP3.LUT R204, R209.reuse, 0x40, RZ, 0x3c, !PT ;  /* 0x00000040d1cc7812 */ /* 0x040fe400078e3cff */
[----:B0123--:R-:W-:-:S07]  /*17a0*/  LOP3.LUT R203, R209, 0x60, RZ, 0x3c, !PT ;  /* 0x00000060d1cb7812 */ /* 0x00ffce00078e3cff */
.L_x_1:
[----:B------:R-:W-:Y:S02]  /*17b0*/  USHF.R.S32.HI UR9, URZ, 0x1f, UR4 ;  /* 0x0000001fff097899 */ /* 0x000fe40008011404 */
[----:B------:R-:W-:Y:S02]  /*17c0*/  IADD3 R62, P2, PT, R3, UR4, RZ ;  /* 0x00000004033e7c10 */ /* 0x000fe4000ff5e0ff */
[----:B------:R-:W-:Y:S02]  /*17d0*/  IADD3 R60, P3, PT, R4, UR4, RZ ;  /* 0x00000004043c7c10 */ /* 0x000fe4000ff7e0ff */
[----:B------:R-:W-:Y:S02]  /*17e0*/  IADD3.X R63, PT, PT, R6, UR9, RZ, P2, !PT ;  /* 0x00000009063f7c10 */ /* 0x000fe400097fe4ff */
[----:B------:R-:W-:Y:S02]  /*17f0*/  IADD3.X R61, PT, PT, R7, UR9, RZ, P3, !PT ;  /* 0x00000009073d7c10 */ /* 0x000fe40009ffe4ff */
[----:B------:R-:W-:Y:S01]  /*1800*/  IADD3 R50, P2, PT, R5, UR4, RZ ;  /* 0x0000000405327c10 */ /* 0x000fe2000ff5e0ff */
[----:B------:R0:W2:Y:S01]  /*1810*/  LDG.E.U8 R70, desc[UR12][R62.64] ;  /* 0x0000000c3e467981 */ /* 0x0000a2000c1e1100 */
[----:B------:R-:W-:-:S02]  /*1820*/  IADD3 R48, P3, PT, R9, UR4, RZ ;  /* 0x0000000409307c10 */ /* 0x000fc4000ff7e0ff */
[----:B------:R-:W-:Y:S01]  /*1830*/  IADD3.X R51, PT, PT, R8, UR9, RZ, P2, !PT ;  /* 0x0000000908337c10 */ /* 0x000fe200097fe4ff */
[----:B------:R1:W3:Y:S01]  /*1840*/  LDG.E.U8 R71, desc[UR12][R60.64] ;  /* 0x0000000c3c477981 */ /* 0x0002e2000c1e1100 */
[----:B------:R-:W-:Y:S02]  /*1850*/  IADD3.X R49, PT, PT, R12, UR9, RZ, P3, !PT ;  /* 0x000000090c317c10 */ /* 0x000fe40009ffe4ff */
[----:B------:R-:W-:Y:S01]  /*1860*/  IADD3 R68, P2, PT, R10, UR4, RZ ;  /* 0x000000040a447c10 */ /* 0x000fe2000ff5e0ff */
[----:B------:R4:W5:Y:S01]  /*1870*/  LDG.E.U8 R72, desc[UR12][R50.64] ;  /* 0x0000000c32487981 */ /* 0x000962000c1e1100 */
[----:B------:R-:W-:Y:S02]  /*1880*/  IADD3 R66, P3, PT, R11, UR4, RZ ;  /* 0x000000040b427c10 */ /* 0x000fe4000ff7e0ff */
[----:B------:R-:W-:Y:S01]  /*1890*/  IADD3.X R69, PT, PT, R13, UR9, RZ, P2, !PT ;  /* 0x000000090d457c10 */ /* 0x000fe200097fe4ff */
[----:B------:R1:W3:Y:S01]  /*18a0*/  LDG.E.U8 R73, desc[UR12][R48.64] ;  /* 0x0000000c30497981 */ /* 0x0002e2000c1e1100 */
[----:B------:R-:W-:-:S02]  /*18b0*/  IADD3.X R67, PT, PT, R14, UR9, RZ, P3, !PT ;  /* 0x000000090e437c10 */ /* 0x000fc40009ffe4ff */
[----:B------:R-:W-:Y:S01]  /*18c0*/  IADD3 R64, P2, PT, R15, UR4, RZ ;  /* 0x000000040f407c10 */ /* 0x000fe2000ff5e0ff */
[----:B------:R4:W3:Y:S01]  /*18d0*/  LDG.E.U8 R74, desc[UR12][R68.64] ;  /* 0x0000000c444a7981 */ /* 0x0008e2000c1e1100 */
[----:B0-----:R-:W-:Y:S02]  /*18e0*/  IADD3 R62, P3, PT, R16, UR4, RZ ;  /* 0x00000004103e7c10 */ /* 0x001fe4000ff7e0ff */
[----:B------:R-:W-:Y:S01]  /*18f0*/  IADD3.X R65, PT, PT, R18, UR9, RZ, P2, !PT ;  /* 0x0000000912417c10 */ /* 0x000fe200097fe4ff */
[----:B------:R0:W3:Y:S01]  /*1900*/  LDG.E.U8 R75, desc[UR12][R66.64] ;  /* 0x0000000c424b7981 */ /* 0x0000e2000c1e1100 */
[----:B------:R-:W-:Y:S02]  /*1910*/  IADD3.X R63, PT, PT, R19, UR9, RZ, P3, !PT ;  /* 0x00000009133f7c10 */ /* 0x000fe40009ffe4ff */
[----:B-1----:R-:W-:Y:S01]  /*1920*/  IADD3 R60, P2, PT, R17, UR4, RZ ;  /* 0x00000004113c7c10 */ /* 0x002fe2000ff5e0ff */
[----:B------:R1:W3:Y:S01]  /*1930*/  LDG.E.U8 R76, desc[UR12][R64.64] ;  /* 0x0000000c404c7981 */ /* 0x0002e2000c1e1100 */
[----:B----4-:R-:W-:-:S02]  /*1940*/  IADD3 R50, P3, PT, R21, UR4, RZ ;  /* 0x0000000415327c10 */ /* 0x010fc4000ff7e0ff */
[----:B------:R-:W-:Y:S01]  /*1950*/  IADD3.X R61, PT, PT, R20, UR9, RZ, P2, !PT ;  /* 0x00000009143d7c10 */ /* 0x000fe200097fe4ff */
[----:B------:R4:W3:Y:S01]  /*1960*/  LDG.E.U8 R77, desc[UR12][R62.64] ;  /* 0x0000000c3e4d7981 */ /* 0x0008e2000c1e1100 */
[----:B------:R-:W-:Y:S02]  /*1970*/  IADD3.X R51, PT, PT, R24, UR9, RZ, P3, !PT ;  /* 0x0000000918337c10 */ /* 0x000fe40009ffe4ff */
[----:B------:R-:W-:Y:S01]  /*1980*/  IADD3 R48, P2, PT, R22, UR4, RZ ;  /* 0x0000000416307c10 */ /* 0x000fe2000ff5e0ff */
[----:B------:R4:W3:Y:S01]  /*1990*/  LDG.E.U8 R78, desc[UR12][R60.64] ;  /* 0x0000000c3c4e7981 */ /* 0x0008e2000c1e1100 */
[----:B------:R-:W-:Y:S02]  /*19a0*/  IADD3 R68, P3, PT, R23, UR4, RZ ;  /* 0x0000000417447c10 */ /* 0x000fe4000ff7e0ff */
[----:B------:R-:W-:Y:S01]  /*19b0*/  IADD3.X R49, PT, PT, R25, UR9, RZ, P2, !PT ;  /* 0x0000000919317c10 */ /* 0x000fe200097fe4ff */
[----:B------:R4:W3:Y:S01]  /*19c0*/  LDG.E.U8 R79, desc[UR12][R50.64] ;  /* 0x0000000c324f7981 */ /* 0x0008e2000c1e1100 */
[----:B------:R-:W-:-:S02]  /*19d0*/  IADD3.X R69, PT, PT, R26, UR9, RZ, P3, !PT ;  /* 0x000000091a457c10 */ /* 0x000fc40009ffe4ff */
[----:B0-----:R-:W-:Y:S01]  /*19e0*/  IADD3 R66, P2, PT, R27, UR4, RZ ;  /* 0x000000041b427c10 */ /* 0x001fe2000ff5e0ff */
[----:B------:R0:W3:Y:S01]  /*19f0*/  LDG.E.U8 R80, desc[UR12][R48.64] ;  /* 0x0000000c30507981 */ /* 0x0000e2000c1e1100 */
[----:B-1----:R-:W-:Y:S02]  /*1a00*/  IADD3 R64, P3, PT, R28, UR4, RZ ;  /* 0x000000041c407c10 */ /* 0x002fe4000ff7e0ff */
[----:B------:R-:W-:Y:S01]  /*1a10*/  IADD3.X R67, PT, PT, R31, UR9, RZ, P2, !PT ;  /* 0x000000091f437c10 */ /* 0x000fe200097fe4ff */
[----:B------:R1:W3:Y:S01]  /*1a20*/  LDG.E.U8 R81, desc[UR12][R68.64] ;  /* 0x0000000c44517981 */ /* 0x0002e2000c1e1100 */
[----:B------:R-:W-:Y:S02]  /*1a30*/  IADD3.X R65, PT, PT, R32, UR9, RZ, P3, !PT ;  /* 0x0000000920417c10 */ /* 0x000fe40009ffe4ff */
[----:B----4-:R-:W-:Y:S01]  /*1a40*/  IADD3 R62, P2, PT, R29, UR4, RZ ;  /* 0x000000041d3e7c10 */ /* 0x010fe2000ff5e0ff */
[----:B------:R4:W3:Y:S01]  /*1a50*/  LDG.E.U8 R82, desc[UR12][R66.64] ;  /* 0x0000000c42527981 */ /* 0x0008e2000c1e1100 */
[----:B------:R-:W-:-:S02]  /*1a60*/  IADD3 R60, P3, PT, R30, UR4, RZ ;  /* 0x000000041e3c7c10 */ /* 0x000fc4000ff7e0ff */
[----:B------:R-:W-:Y:S01]  /*1a70*/  IADD3.X R63, PT, PT, R33, UR9, RZ, P2, !PT ;  /* 0x00000009213f7c10 */ /* 0x000fe200097fe4ff */
[----:B------:R1:W3:Y:S01]  /*1a80*/  LDG.E.U8 R83, desc[UR12][R64.64] ;  /* 0x0000000c40537981 */ /* 0x0002e2000c1e1100 */
[----:B------:R-:W-:Y:S02]  /*1a90*/  IADD3.X R61, PT, PT, R34, UR9, RZ, P3, !PT ;  /* 0x00000009223d7c10 */ /* 0x000fe40009ffe4ff */
[----:B------:R-:W-:Y:S01]  /*1aa0*/  IADD3 R50, P2, PT, R35, UR4, RZ ;  /* 0x0000000423327c10 */ /* 0x000fe2000ff5e0ff */
[----:B------:R4:W3:Y:S01]  /*1ab0*/  LDG.E.U8 R84, desc[UR12][R62.64] ;  /* 0x0000000c3e547981 */ /* 0x0008e2000c1e1100 */
[----:B0-----:R-:W-:Y:S02]  /*1ac0*/  IADD3 R48, P3, PT, R36, UR4, RZ ;  /* 0x0000000424307c10 */ /* 0x001fe4000ff7e0ff */
[----:B------:R-:W-:Y:S01]  /*1ad0*/  IADD3.X R51, PT, PT, R39, UR9, RZ, P2, !PT ;  /* 0x0000000927337c10 */ /* 0x000fe200097fe4ff */
[----:B------:R0:W3:Y:S01]  /*1ae0*/  LDG.E.U8 R85, desc[UR12][R60.64] ;  /* 0x0000000c3c557981 */ /* 0x0000e2000c1e1100 */
[----:B------:R-:W-:-:S02]  /*1af0*/  IADD3.X R49, PT, PT, R40, UR9, RZ, P3, !PT ;  /* 0x0000000928317c10 */ /* 0x000fc40009ffe4ff */
[----:B-1----:R-:W-:Y:S01]  /*1b00*/  IADD3 R68, P2, PT, R37, UR4, RZ ;  /* 0x0000000425447c10 */ /* 0x002fe2000ff5e0ff */
[----:B------:R1:W3:Y:S01]  /*1b10*/  LDG.E.U8 R86, desc[UR12][R50.64] ;  /* 0x0000000c32567981 */ /* 0x0002e2000c1e1100 */
[----:B----4-:R-:W-:Y:S02]  /*1b20*/  IADD3 R66, P3, PT, R38, UR4, RZ ;  /* 0x0000000426427c10 */ /* 0x010fe4000ff7e0ff */
[----:B------:R-:W-:Y:S01]  /*1b30*/  IADD3.X R69, PT, PT, R41, UR9, RZ, P2, !PT ;  /* 0x0000000929457c10 */ /* 0x000fe200097fe4ff */
[----:B------:R4:W3:Y:S01]  /*1b40*/  LDG.E.U8 R87, desc[UR12][R48.64] ;  /* 0x0000000c30577981 */ /* 0x0008e2000c1e1100 */
[----:B------:R-:W-:Y:S02]  /*1b50*/  IADD3.X R67, PT, PT, R42, UR9, RZ, P3, !PT ;  /* 0x000000092a437c10 */ /* 0x000fe40009ffe4ff */
[----:B------:R-:W-:Y:S01]  /*1b60*/  IADD3 R64, P2, PT, R43, UR4, RZ ;  /* 0x000000042b407c10 */ /* 0x000fe2000ff5e0ff */
[----:B------:R4:W3:Y:S01]  /*1b70*/  LDG.E.U8 R88, desc[UR12][R68.64] ;  /* 0x0000000c44587981 */ /* 0x0008e2000c1e1100 */
[----:B------:R-:W-:-:S02]  /*1b80*/  IADD3 R62, P3, PT, R44, UR4, RZ ;  /* 0x000000042c3e7c10 */ /* 0x000fc4000ff7e0ff */
[----:B------:R-:W-:Y:S01]  /*1b90*/  IADD3.X R65, PT, PT, R47, UR9, RZ, P2, !PT ;  /* 0x000000092f417c10 */ /* 0x000fe200097fe4ff */
[----:B------:R4:W3:Y:S01]  /*1ba0*/  LDG.E.U8 R89, desc[UR12][R66.64] ;  /* 0x0000000c42597981 */ /* 0x0008e2000c1e1100 */
[----:B------:R-:W-:Y:S02]  /*1bb0*/  IADD3.X R63, PT, PT, R112, UR9, RZ, P3, !PT ;  /* 0x00000009703f7c10 */ /* 0x000fe40009ffe4ff */
[----:B0-----:R-:W-:Y:S01]  /*1bc0*/  IADD3 R60, P2, PT, R45, UR4, RZ ;  /* 0x000000042d3c7c10 */ /* 0x001fe2000ff5e0ff */
[----:B------:R0:W3:Y:S01]  /*1bd0*/  LDG.E.U8 R90, desc[UR12][R64.64] ;  /* 0x0000000c405a7981 */ /* 0x0000e2000c1e1100 */
[----:B-1----:R-:W-:Y:S02]  /*1be0*/  IADD3 R50, P3, PT, R115, UR4, RZ ;  /* 0x0000000473327c10 */ /* 0x002fe4000ff7e0ff */
[----:B------:R-:W-:Y:S01]  /*1bf0*/  IADD3.X R61, PT, PT, R113, UR9, RZ, P2, !PT ;  /* 0x00000009713d7c10 */ /* 0x000fe200097fe4ff */
[----:B------:R1:W3:Y:S01]  /*1c00*/  LDG.E.U8 R91, desc[UR12][R62.64] ;  /* 0x0000000c3e5b7981 */ /* 0x0002e2000c1e1100 */
[----:B------:R-:W-:-:S02]  /*1c10*/  IADD3.X R51, PT, PT, R117, UR9, RZ, P3, !PT ;  /* 0x0000000975337c10 */ /* 0x000fc40009ffe4ff */
[----:B----4-:R-:W-:Y:S01]  /*1c20*/  IADD3 R48, P2, PT, R120, UR4, RZ ;  /* 0x0000000478307c10 */ /* 0x010fe2000ff5e0ff */
[----:B------:R4:W3:Y:S01]  /*1c30*/  LDG.E.U8 R92, desc[UR12][R60.64] ;  /* 0x0000000c3c5c7981 */ /* 0x0008e2000c1e1100 */
[----:B------:R-:W-:Y:S02]  /*1c40*/  IADD3 R68, P3, PT, R124, UR4, RZ ;  /* 0x000000047c447c10 */ /* 0x000fe4000ff7e0ff */
[----:B------:R-:W-:Y:S01]  /*1c50*/  IADD3.X R49, PT, PT, R119, UR9, RZ, P2, !PT ;  /* 0x0000000977317c10 */ /* 0x000fe200097fe4ff */
[----:B------:R4:W3:Y:S01]  /*1c60*/  LDG.E.U8 R94, desc[UR12][R50.64] ;  /* 0x0000000c325e7981 */ /* 0x0008e2000c1e1100 */
[----:B------:R-:W-:Y:S02]  /*1c70*/  IADD3.X R69, PT, PT, R123, UR9, RZ, P3, !PT ;  /* 0x000000097b457c10 */ /* 0x000fe40009ffe4ff */
[----:B------:R-:W-:Y:S01]  /*1c80*/  IADD3 R66, P4, PT, R128, UR4, RZ ;  /* 0x0000000480427c10 */ /* 0x000fe2000ff9e0ff */
[----:B------:R4:W3:Y:S01]  /*1c90*/  LDG.E.U8 R96, desc[UR12][R48.64] ;  /* 0x0000000c30607981 */ /* 0x0008e2000c1e1100 */
[----:B0-----:R-:W-:-:S02]  /*1ca0*/  IADD3 R64, P2, PT, R46, UR4, RZ ;  /* 0x000000042e407c10 */ /* 0x001fc4000ff5e0ff */
[----:B-1----:R-:W-:Y:S01]  /*1cb0*/  IADD3 R62, P3, PT, R116, UR4, RZ ;  /* 0x00000004743e7c10 */ /* 0x002fe2000ff7e0ff */
[----:B------:R-:W3:Y:S01]  /*1cc0*/  LDG.E.U8 R68, desc[UR12][R68.64] ;  /* 0x0000000c44447981 */ /* 0x000ee2000c1e1100 */
[----:B------:R-:W-:Y:S02]  /*1cd0*/  IADD3.X R67, PT, PT, R127, UR9, RZ, P4, !PT ;  /* 0x000000097f437c10 */ /* 0x000fe4000a7fe4ff */
[----:B------:R-:W-:Y:S02]  /*1ce0*/  IADD3.X R65, PT, PT, R114, UR9, RZ, P2, !PT ;  /* 0x0000000972417c10 */ /* 0x000fe400097fe4ff */
[----:B------:R-:W-:Y:S01]  /*1cf0*/  IADD3.X R63, PT, PT, R118, UR9, RZ, P3, !PT ;  /* 0x00000009763f7c10 */ /* 0x000fe20009ffe4ff */
[----:B------:R-:W3:Y:S01]  /*1d00*/  LDG.E.U8 R66, desc[UR12][R66.64] ;  /* 0x0000000c42427981 */ /* 0x000ee2000c1e1100 */
[----:B----4-:R-:W-:Y:S02]  /*1d10*/  IADD3 R60, P2, PT, R122, UR4, RZ ;  /* 0x000000047a3c7c10 */ /* 0x010fe4000ff5e0ff */
[----:B------:R-:W-:Y:S01]  /*1d20*/  IADD3 R50, P4, PT, R126, UR4, RZ ;  /* 0x000000047e327c10 */ /* 0x000fe2000ff9e0ff */
[----:B------:R-:W4:Y:S01]  /*1d30*/  LDG.E.U8 R93, desc[UR12][R64.64] ;  /* 0x0000000c405d7981 */ /* 0x000f22000c1e1100 */
[----:B------:R-:W-:-:S02]  /*1d40*/  IADD3 R48, P3, PT, R130, UR4, RZ ;  /* 0x0000000482307c10 */ /* 0x000fc4000ff7e0ff */
[----:B------:R-:W-:Y:S01]  /*1d50*/  IADD3.X R61, PT, PT, R121, UR9, RZ, P2, !PT ;  /* 0x00000009793d7c10 */ /* 0x000fe200097fe4ff */
[----:B------:R-:W4:Y:S01]  /*1d60*/  LDG.E.U8 R95, desc[UR12][R62.64] ;  /* 0x0000000c3e5f7981 */ /* 0x000f22000c1e1100 */
[----:B------:R-:W-:Y:S02]  /*1d70*/  IADD3.X R51, PT, PT, R125, UR9, RZ, P4, !PT ;  /* 0x000000097d337c10 */ /* 0x000fe4000a7fe4ff */
[----:B------:R-:W-:Y:S01]  /*1d80*/  IADD3.X R49, PT, PT, R129, UR9, RZ, P3, !PT ;  /* 0x0000000981317c10 */ /* 0x000fe20009ffe4ff */
[----:B------:R-:W4:Y:S04]  /*1d90*/  LDG.E.U8 R97, desc[UR12][R60.64] ;  /* 0x0000000c3c617981 */ /* 0x000f28000c1e1100 */
[----:B------:R-:W4:Y:S04]  /*1da0*/  LDG.E.U8 R99, desc[UR12][R50.64] ;  /* 0x0000000c32637981 */ /* 0x000f28000c1e1100 */
[----:B------:R-:W4:Y:S01]  /*1db0*/  LDG.E.U8 R101, desc[UR12][R48.64] ;  /* 0x0000000c30657981 */ /* 0x000f22000c1e1100 */
[----:B------:R-:W-:Y:S06]  /*1dc0*/  BAR.SYNC.DEFER_BLOCKING 0x0 ;  /* 0x0000000000007b1d */ /* 0x000fec0000010000 */
[----:B--2---:R-:W-:Y:S04]  /*1dd0*/  STS.U8 [R209+UR7], R70 ;  /* 0x00000046d1007988 */ /* 0x004fe80008000007 */
[----:B-----5:R-:W-:Y:S04]  /*1de0*/  STS.U8 [R209+UR7+0x200], R72 ;  /* 0x00020048d1007988 */ /* 0x020fe80008000007 */
[----:B---3--:R-:W-:Y:S04]  /*1df0*/  STS.U8 [R209+UR7+0x400], R74 ;  /* 0x0004004ad1007988 */ /* 0x008fe80008000007 */
[----:B------:R-:W-:Y:S04]  /*1e00*/  STS.U8 [R209+UR7+0x600], R76 ;  /* 0x0006004cd1007988 */ /* 0x000fe80008000007 */
        /* <DEDUP_REMOVED lines=23> */
[----:B----4-:R-:W-:Y:S04]  /*1f80*/  STS.U8 [R208+UR7+0x1700], R93 ;  /* 0x0017005dd0007988 */ /* 0x010fe80008000007 */
[----:B------:R-:W-:Y:S04]  /*1f90*/  STS.U8 [R208+UR7+0x1900], R95 ;  /* 0x0019005fd0007988 */ /* 0x000fe80008000007 */
[----:B------:R-:W-:Y:S04]  /*1fa0*/  STS.U8 [R208+UR7+0x1b00], R97 ;  /* 0x001b0061d0007988 */ /* 0x000fe80008000007 */
[----:B------:R-:W-:Y:S04]  /*1fb0*/  STS.U8 [R208+UR7+0x1d00], R99 ;  /* 0x001d0063d0007988 */ /* 0x000fe80008000007 */
[----:B------:R-:W-:Y:S01]  /*1fc0*/  STS.U8 [R208+UR7+0x1f00], R101 ;  /* 0x001f0065d0007988 */ /* 0x000fe20008000007 */
[----:B------:R-:W-:Y:S06]  /*1fd0*/  BAR.SYNC.DEFER_BLOCKING 0x0 ;  /* 0x0000000000007b1d */ /* 0x000fec0000010000 */
[----:B------:R-:W0:Y:S04]  /*1fe0*/  LDSM.16.M88.4 R60, [R207] ;  /* 0x00000000cf3c783b */ /* 0x000e280000000200 */
[----:B------:R-:W1:Y:S04]  /*1ff0*/  LDSM.16.MT88.4 R64, [R206+UR7+0x2000] ;  /* 0x00200007ce40783b */ /* 0x000e680008004200 */
[----:B------:R-:W2:Y:S04]  /*2000*/  LDSM.16.MT88.4 R76, [R206+UR7+0x2400] ;  /* 0x00240007ce4c783b */ /* 0x000ea80008004200 */
[----:B------:R-:W3:Y:S04]  /*2010*/  LDSM.16.MT88.4 R68, [R205+UR7+0x2000] ;  /* 0x00200007cd44783b */ /* 0x000ee80008004200 */
[----:B------:R-:W4:Y:S04]  /*2020*/  LDSM.16.MT88.4 R72, [R205+UR7+0x2400] ;  /* 0x00240007cd48783b */ /* 0x000f280008004200 */
[----:B------:R-:W5:Y:S04]  /*2030*/  LDSM.16.M88.4 R48, [R207+0x1000] ;  /* 0x00100000cf30783b */ /* 0x000f680000000200 */
[----:B------:R-:W5:Y:S04]  /*2040*/  LDSM.16.MT88.4 R96, [R206+UR7+0x2c00] ;  /* 0x002c0007ce60783b */ /* 0x000f680008004200 */
[----:B------:R-:W-:Y:S01]  /*2050*/  LDSM.16.MT88.4 R100, [R205+UR7+0x2800] ;  /* 0x00280007cd64783b */ /* 0x000fe20008004200 */
[----:B0-----:R-:W-:-:S02]  /*2060*/  F2FP.F16.E4M3.UNPACK_B R104, R60 ;  /* 0x0000003cff68723e */ /* 0x001fc400020006ff */
[----:B------:R-:W-:Y:S01]  /*2070*/  F2FP.F16.E4M3.UNPACK_B R105, R61 ;  /* 0x0000003dff69723e */ /* 0x000fe200020006ff */
[----:B-1----:R-:W-:Y:S02]  /*2080*/  IMAD.MOV.U32 R84, RZ, RZ, R64 ;  /* 0x000000ffff547224 */ /* 0x002fe400078e0040 */
[----:B------:R-:W-:Y:S02]  /*2090*/  IMAD.MOV.U32 R85, RZ, RZ, R66 ;  /* 0x000000ffff557224 */ /* 0x000fe400078e0042 */
[----:B--2---:R-:W-:Y:S02]  /*20a0*/  IMAD.MOV.U32 R86, RZ, RZ, R76 ;  /* 0x000000ffff567224 */ /* 0x004fe400078e004c */
[----:B------:R-:W-:Y:S02]  /*20b0*/  IMAD.MOV.U32 R87, RZ, RZ, R78 ;  /* 0x000000ffff577224 */ /* 0x000fe400078e004e */
[----:B---3--:R-:W-:Y:S02]  /*20c0*/  IMAD.MOV.U32 R80, RZ, RZ, R68 ;  /* 0x000000ffff507224 */ /* 0x008fe400078e0044 */
[----:B------:R-:W-:-:S02]  /*20d0*/  IMAD.MOV.U32 R81, RZ, RZ, R70 ;  /* 0x000000ffff517224 */ /* 0x000fc400078e0046 */
[----:B----4-:R-:W-:Y:S02]  /*20e0*/  IMAD.MOV.U32 R82, RZ, RZ, R72 ;  /* 0x000000ffff527224 */ /* 0x010fe400078e0048 */
[----:B------:R-:W-:Y:S01]  /*20f0*/  IMAD.MOV.U32 R83, RZ, RZ, R74 ;  /* 0x000000ffff537224 */ /* 0x000fe200078e004a */
[-C--:B------:R-:W-:Y:S01]  /*2100*/  HMMA.16816.F32 R88, R84, R104.reuse, RZ ;  /* 0x000000685458723c */ /* 0x080fe200000018ff */
[----:B-----5:R-:W-:Y:S01]  /*2110*/  F2FP.F16.E4M3.UNPACK_B R92, R48 ;  /* 0x00000030ff5c723e */ /* 0x020fe200020006ff */
[----:B------:R-:W-:Y:S01]  /*2120*/  IMAD.MOV.U32 R84, RZ, RZ, R68 ;  /* 0x000000ffff547224 */ /* 0x000fe200078e0044 */
[----:B------:R-:W-:Y:S01]  /*2130*/  F2FP.F16.E4M3.UNPACK_B R93, R49 ;  /* 0x00000031ff5d723e */ /* 0x000fe200020006ff */
[----:B------:R-:W-:Y:S02]  /*2140*/  IMAD.MOV.U32 R85, RZ, RZ, R70 ;  /* 0x000000ffff557224 */ /* 0x000fe400078e0046 */
[----:B------:R-:W-:Y:S02]  /*2150*/  IMAD.MOV.U32 R86, RZ, RZ, R72 ;  /* 0x000000ffff567224 */ /* 0x000fe400078e0048 */
[----:B------:R-:W-:Y:S01]  /*2160*/  HMMA.16816.F32 R104, R80, R104, RZ ;  /* 0x000000685068723c */ /* 0x000fe200000018ff */
[----:B------:R-:W-:-:S02]  /*2170*/  IMAD.MOV.U32 R80, RZ, RZ, R64 ;  /* 0x000000ffff507224 */ /* 0x000fc400078e0040 */
[----:B------:R-:W-:Y:S02]  /*2180*/  IMAD.MOV.U32 R81, RZ, RZ, R66 ;  /* 0x000000ffff517224 */ /* 0x000fe400078e0042 */
[----:B------:R-:W-:Y:S02]  /*2190*/  IMAD.MOV.U32 R82, RZ, RZ, R76 ;  /* 0x000000ffff527224 */ /* 0x000fe400078e004c */
[----:B------:R-:W-:Y:S02]  /*21a0*/  IMAD.MOV.U32 R83, RZ, RZ, R78 ;  /* 0x000000ffff537224 */ /* 0x000fe400078e004e */
[----:B------:R-:W-:Y:S01]  /*21b0*/  IMAD.MOV.U32 R87, RZ, RZ, R74 ;  /* 0x000000ffff577224 */ /* 0x000fe200078e004a */
[----:B------:R-:W-:Y:S01]  /*21c0*/  F2FP.F16.E4M3.UNPACK_B R60, R60.H1 ;  /* 0x0000003cff3c723e */ /* 0x000fe200030006ff */
[----:B------:R-:W-:Y:S01]  /*21d0*/  IMAD.MOV.U32 R94, RZ, RZ, R77 ;  /* 0x000000ffff5e7224 */ /* 0x000fe200078e004d */
[----:B------:R-:W-:Y:S01]  /*21e0*/  F2FP.F16.E4M3.UNPACK_B R61, R61.H1 ;  /* 0x0000003dff3d723e */ /* 0x000fe200030006ff */
[----:B------:R-:W-:Y:S01]  /*21f0*/  IMAD.MOV.U32 R95, RZ, RZ, R79 ;  /* 0x000000ffff5f7224 */ /* 0x000fe200078e004f */
[-C--:B------:R-:W-:Y:S08]  /*2200*/  HMMA.16816.F32 R80, R80, R92.reuse, RZ ;  /* 0x0000005c5050723c */ /* 0x080ff000000018ff */
[----:B------:R-:W-:Y:S01]  /*2210*/  HMMA.16816.F32 R84, R84, R92, RZ ;  /* 0x0000005c5454723c */ /* 0x000fe200000018ff */
[----:B------:R-:W-:-:S02]  /*2220*/  IMAD.MOV.U32 R92, RZ, RZ, R65 ;  /* 0x000000ffff5c7224 */ /* 0x000fc400078e0041 */
[----:B------:R-:W-:Y:S02]  /*2230*/  IMAD.MOV.U32 R93, RZ, RZ, R67 ;  /* 0x000000ffff5d7224 */ /* 0x000fe400078e0043 */
[----:B------:R-:W-:Y:S02]  /*2240*/  IMAD.MOV.U32 R108, RZ, RZ, R69 ;  /* 0x000000ffff6c7224 */ /* 0x000fe400078e0045 */
[----:B------:R-:W-:Y:S02]  /*2250*/  IMAD.MOV.U32 R109, RZ, RZ, R71 ;  /* 0x000000ffff6d7224 */ /* 0x000fe400078e0047 */
[----:B------:R-:W-:Y:S01]  /*2260*/  IMAD.MOV.U32 R110, RZ, RZ, R73 ;  /* 0x000000ffff6e7224 */ /* 0x000fe200078e0049 */
[----:B------:R-:W-:Y:S01]  /*2270*/  HMMA.16816.F32 R88, R92, R60, R88 ;  /* 0x0000003c5c58723c */ /* 0x000fe20000001858 */
[----:B------:R-:W0:Y:S01]  /*2280*/  LDSM.16.MT88.4 R92, [R206+UR7+0x2800] ;  /* 0x00280007ce5c783b */ /* 0x000e220008004200 */
[----:B------:R-:W-:-:S07]  /*2290*/  IMAD.MOV.U32 R111, RZ, RZ, R75 ;  /* 0x000000ffff6f7224 */ /* 0x000fce00078e004b */
[----:B------:R-:W-:Y:S01]  /*22a0*/  HMMA.16816.F32 R104, R108, R60, R104 ;  /* 0x0000003c6c68723c */ /* 0x000fe20000001868 */
[----:B------:R-:W1:Y:S01]  /*22b0*/  LDSM.16.MT88.4 R108, [R205+UR7+0x2c00] ;  /* 0x002c0007cd6c783b */ /* 0x000e620008004200 */
[----:B------:R-:W-:Y:S02]  /*22c0*/  IMAD.MOV.U32 R64, RZ, RZ, R65 ;  /* 0x000000ffff407224 */ /* 0x000fe400078e0041 */
[----:B------:R-:W-:Y:S01]  /*22d0*/  IMAD.MOV.U32 R68, RZ, RZ, R69 ;  /* 0x000000ffff447224 */ /* 0x000fe200078e0045 */
[----:B------:R-:W-:Y:S01]  /*22e0*/  F2FP.F16.E4M3.UNPACK_B R48, R48.H1 ;  /* 0x00000030ff30723e */ /* 0x000fe200030006ff */
[----:B------:R-:W-:Y:S01]  /*22f0*/  IMAD.MOV.U32 R65, RZ, RZ, R67 ;  /* 0x000000ffff417224 */ /* 0x000fe200078e0043 */
[----:B------:R-:W-:Y:S01]  /*2300*/  F2FP.F16.E4M3.UNPACK_B R49, R49.H1 ;  /* 0x00000031ff31723e */ /* 0x000fe200030006ff */
[----:B------:R-:W-:Y:S02]  /*2310*/  IMAD.MOV.U32 R69, RZ, RZ, R71 ;  /* 0x000000ffff457224 */ /* 0x000fe400078e0047 */
[----:B------:R-:W-:-:S02]  /*2320*/  IMAD.MOV.U32 R66, RZ, RZ, R77 ;  /* 0x000000ffff427224 */ /* 0x000fc400078e004d */
[----:B------:R-:W-:Y:S02]  /*2330*/  IMAD.MOV.U32 R67, RZ, RZ, R79 ;  /* 0x000000ffff437224 */ /* 0x000fe400078e004f */
[----:B------:R-:W-:Y:S02]  /*2340*/  IMAD.MOV.U32 R70, RZ, RZ, R73 ;  /* 0x000000ffff467224 */ /* 0x000fe400078e0049 */
[----:B------:R-:W-:Y:S02]  /*2350*/  IMAD.MOV.U32 R71, RZ, RZ, R75 ;  /* 0x000000ffff477224 */ /* 0x000fe400078e004b */
[----:B------:R-:W-:Y:S01]  /*2360*/  IMAD.MOV.U32 R74, RZ, RZ, R96 ;  /* 0x000000ffff4a7224 */ /* 0x000fe200078e0060 */
[----:B------:R-:W-:Y:S01]  /*2370*/  HMMA.16816.F32 R64, R64, R48, R80 ;  /* 0x000000304040723c */ /* 0x000fe20000001850 */
[----:B------:R-:W-:-:S07]  /*2380*/  IMAD.MOV.U32 R75, RZ, RZ, R98 ;  /* 0x000000ffff4b7224 */ /* 0x000fce00078e0062 */
[----:B------:R-:W-:Y:S01]  /*2390*/  HMMA.16816.F32 R68, R68, R48, R84 ;  /* 0x000000304444723c */ /* 0x000fe20000001854 */
[----:B------:R-:W-:Y:S02]  /*23a0*/  F2FP.F16.E4M3.UNPACK_B R48, R62 ;  /* 0x0000003eff30723e */ /* 0x000fe400020006ff */
[----:B------:R-:W-:Y:S01]  /*23b0*/  F2FP.F16.E4M3.UNPACK_B R49, R63 ;  /* 0x0000003fff31723e */ /* 0x000fe200020006ff */
[----:B0-----:R-:W-:Y:S02]  /*23c0*/  IMAD.MOV.U32 R72, RZ, RZ, R92 ;  /* 0x000000ffff487224 */ /* 0x001fe400078e005c */
[----:B------:R-:W-:-:S07]  /*23d0*/  IMAD.MOV.U32 R73, RZ, RZ, R94 ;  /* 0x000000ffff497224 */ /* 0x000fce00078e005e */
[----:B------:R-:W-:Y:S01]  /*23e0*/  HMMA.16816.F32 R88, R72, R48, R88 ;  /* 0x000000304858723c */ /* 0x000fe20000001858 */
[----:B------:R-:W-:Y:S02]  /*23f0*/  IMAD.MOV.U32 R72, RZ, RZ, R100 ;  /* 0x000000ffff487224 */ /* 0x000fe400078e0064 */
[----:B------:R-:W-:Y:S02]  /*2400*/  IMAD.MOV.U32 R73, RZ, RZ, R102 ;  /* 0x000000ffff497224 */ /* 0x000fe400078e0066 */
[----:B-1----:R-:W-:Y:S02]  /*2410*/  IMAD.MOV.U32 R74, RZ, RZ, R108 ;  /* 0x000000ffff4a7224 */ /* 0x002fe400078e006c */
[----:B------:R-:W-:Y:S01]  /*2420*/  IMAD.MOV.U32 R75, RZ, RZ, R110 ;  /* 0x000000ffff4b7224 */ /* 0x000fe200078e006e */
[----:B------:R-:W-:Y:S02]  /*2430*/  F2FP.F16.E4M3.UNPACK_B R60, R50 ;  /* 0x00000032ff3c723e */ /* 0x000fe400020006ff */
[----:B------:R-:W-:-:S04]  /*2440*/  F2FP.F16.E4M3.UNPACK_B R61, R51 ;  /* 0x00000033ff3d723e */ /* 0x000fc800020006ff */
[----:B------:R-:W-:Y:S01]  /*2450*/  HMMA.16816.F32 R104, R72, R48, R104 ;  /* 0x000000304868723c */ /* 0x000fe20000001868 */
[----:B------:R-:W-:Y:S02]  /*2460*/  IMAD.MOV.U32 R72, RZ, RZ, R92 ;  /* 0x000000ffff487224 */ /* 0x000fe400078e005c */
[----:B------:R-:W-:Y:S02]  /*2470*/  IMAD.MOV.U32 R73, RZ, RZ, R94 ;  /* 0x000000ffff497224 */ /* 0x000fe400078e005e */
[----:B------:R-:W-:Y:S02]  /*2480*/  IMAD.MOV.U32 R74, RZ, RZ, R96 ;  /* 0x000000ffff4a7224 */ /* 0x000fe400078e0060 */
[----:B------:R-:W-:-:S07]  /*2490*/  IMAD.MOV.U32 R75, RZ, RZ, R98 ;  /* 0x000000ffff4b7224 */ /* 0x000fce00078e0062 */
[----:B------:R-:W-:Y:S01]  /*24a0*/  HMMA.16816.F32 R64, R72, R60, R64 ;  /* 0x0000003c4840723c */ /* 0x000fe20000001840 */
[----:B------:R-:W-:Y:S02]  /*24b0*/  IMAD.MOV.U32 R72, RZ, RZ, R100 ;  /* 0x000000ffff487224 */ /* 0x000fe400078e0064 */
[----:B------:R-:W-:Y:S02]  /*24c0*/  IMAD.MOV.U32 R73, RZ, RZ, R102 ;  /* 0x000000ffff497224 */ /* 0x000fe400078e0066 */
[----:B------:R-:W-:Y:S02]  /*24d0*/  IMAD.MOV.U32 R74, RZ, RZ, R108 ;  /* 0x000000ffff4a7224 */ /* 0x000fe400078e006c */
[----:B------:R-:W-:Y:S01]  /*24e0*/  IMAD.MOV.U32 R75, RZ, RZ, R110 ;  /* 0x000000ffff4b7224 */ /* 0x000fe200078e006e */
[----:B------:R-:W-:Y:S01]  /*24f0*/  F2FP.F16.E4M3.UNPACK_B R48, R62.H1 ;  /* 0x0000003eff30723e */ /* 0x000fe200030006ff */
[----:B------:R-:W-:Y:S01]  /*2500*/  IMAD.MOV.U32 R62, RZ, RZ, R97 ;  /* 0x000000ffff3e7224 */ /* 0x000fe200078e0061 */
[----:B------:R-:W-:Y:S01]  /*2510*/  F2FP.F16.E4M3.UNPACK_B R49, R63.H1 ;  /* 0x0000003fff31723e */ /* 0x000fe200030006ff */
[----:B------:R-:W-:-:S03]  /*2520*/  IMAD.MOV.U32 R63, RZ, RZ, R99 ;  /* 0x000000ffff3f7224 */ /* 0x000fc600078e0063 */
[----:B------:R-:W-:Y:S01]  /*2530*/  HMMA.16816.F32 R68, R72, R60, R68 ;  /* 0x0000003c4844723c */ /* 0x000fe20000001844 */
        /* <DEDUP_REMOVED lines=14> */
[-C--:B------:R-:W-:Y:S08]  /*2620*/  HMMA.16816.F32 R48, R48, R72.reuse, R64 ;  /* 0x000000483030723c */ /* 0x080ff00000001840 */
[----:B------:R-:W-:Y:S01]  /*2630*/  HMMA.16816.F32 R60, R60, R72, R68 ;  /* 0x000000483c3c723c */ /* 0x000fe20000001844 */
[----:B------:R-:W-:Y:S01]  /*2640*/  FMUL R64, R88, UR10 ;  /* 0x0000000a58407c20 */ /* 0x000fe20008400000 */
[----:B------:R-:W-:Y:S01]  /*2650*/  FMUL R65, R89, UR10 ;  /* 0x0000000a59417c20 */ /* 0x000fe20008400000 */
[----:B------:R-:W-:Y:S01]  /*2660*/  FMUL R66, R90, UR10 ;  /* 0x0000000a5a427c20 */ /* 0x000fe20008400000 */
[----:B------:R-:W-:Y:S01]  /*2670*/  FMUL R67, R91, UR10 ;  /* 0x0000000a5b437c20 */ /* 0x000fe20008400000 */
[----:B------:R-:W-:Y:S01]  /*2680*/  FMUL R70, R104, UR10 ;  /* 0x0000000a68467c20 */ /* 0x000fe20008400000 */
[----:B------:R-:W-:Y:S01]  /*2690*/  FMUL R71, R105, UR10 ;  /* 0x0000000a69477c20 */ /* 0x000fe20008400000 */
[----:B------:R-:W-:Y:S01]  /*26a0*/  FMUL R72, R106, UR10 ;  /* 0x0000000a6a487c20 */ /* 0x000fe20008400000 */
[----:B------:R-:W-:-:S03]  /*26b0*/  FMUL R73, R107, UR10 ;  /* 0x0000000a6b497c20 */ /* 0x000fc60008400000 */
[----:B------:R-:W-:Y:S01]  /*26c0*/  FMUL R68, R48, UR10 ;  /* 0x0000000a30447c20 */ /* 0x000fe20008400000 */
[----:B------:R-:W-:-:S04]  /*26d0*/  FMUL R69, R50, UR10 ;  /* 0x0000000a32457c20 */ /* 0x000fc80008400000 */
[----:B------:R-:W-:-:S03]  /*26e0*/  FMNMX3 R77, R64, R65, R68, !PT ;  /* 0x00000041404d7276 */ /* 0x000fc60007800044 */
[----:B------:R-:W-:Y:S01]  /*26f0*/  FMUL R74, R60, UR10 ;  /* 0x0000000a3c4a7c20 */ /* 0x000fe20008400000 */
[----:B------:R-:W-:Y:S01]  /*2700*/  FMUL R75, R62, UR10 ;  /* 0x0000000a3e4b7c20 */ /* 0x000fe20008400000 */
[----:B------:R-:W-:Y:S01]  /*2710*/  FMNMX3 R68, R66, R67, R69, !PT ;  /* 0x0000004342447276 */ /* 0x000fe20007800045 */
[----:B------:R-:W-:Y:S01]  /*2720*/  FMUL R64, R49, UR10 ;  /* 0x0000000a31407c20 */ /* 0x000fe20008400000 */
[----:B------:R-:W-:Y:S01]  /*2730*/  FMUL R65, R51, UR10 ;  /* 0x0000000a33417c20 */ /* 0x000fe20008400000 */
[----:B------:R-:W-:Y:S01]  /*2740*/  FMUL R66, R61, UR10 ;  /* 0x0000000a3d427c20 */ /* 0x000fe20008400000 */
[----:B------:R-:W-:Y:S01]  /*2750*/  FMUL R67, R63, UR10 ;  /* 0x0000000a3f437c20 */ /* 0x000fe20008400000 */
[----:B------:R-:W-:Y:S02]  /*2760*/  FMNMX3 R71, R70, R71, R74, !PT ;  /* 0x0000004746477276 */ /* 0x000fe4000780004a */
[----:B------:R-:W-:Y:S02]  /*2770*/  FMNMX3 R72, R72, R73, R75, !PT ;  /* 0x0000004948487276 */ /* 0x000fe4000780004b */
[----:B------:R-:W-:-:S02]  /*2780*/  FMNMX R64, R64, R77, !PT ;  /* 0x0000004d40407209 */ /* 0x000fc40007800000 */
[----:B------:R-:W-:Y:S02]  /*2790*/  FMNMX R65, R65, R68, !PT ;  /* 0x0000004441417209 */ /* 0x000fe40007800000 */
[----:B------:R-:W-:Y:S02]  /*27a0*/  FMNMX R66, R66, R71, !PT ;  /* 0x0000004742427209 */ /* 0x000fe40007800000 */
[----:B------:R-:W-:Y:S01]  /*27b0*/  FMNMX R67, R67, R72, !PT ;  /* 0x0000004843437209 */ /* 0x000fe20007800000 */
[----:B------:R-:W0:Y:S04]  /*27c0*/  SHFL.BFLY PT, R69, R64, 0x2, 0x1f ;  /* 0x0c401f0040457f89 */ /* 0x000e2800000e0000 */
[----:B------:R-:W1:Y:S04]  /*27d0*/  SHFL.BFLY PT, R68, R65, 0x2, 0x1f ;  /* 0x0c401f0041447f89 */ /* 0x000e6800000e0000 */
[----:B------:R-:W2:Y:S04]  /*27e0*/  SHFL.BFLY PT, R71, R66, 0x2, 0x1f ;  /* 0x0c401f0042477f89 */ /* 0x000ea800000e0000 */
[----:B------:R-:W3:Y:S01]  /*27f0*/  SHFL.BFLY PT, R72, R67, 0x2, 0x1f ;  /* 0x0c401f0043487f89 */ /* 0x000ee200000e0000 */
[----:B0-----:R-:W-:-:S02]  /*2800*/  FMNMX R69, R64, R69, !PT ;  /* 0x0000004540457209 */ /* 0x001fc40007800000 */
[----:B-1----:R-:W-:Y:S02]  /*2810*/  FMNMX R70, R65, R68, !PT ;  /* 0x0000004441467209 */ /* 0x002fe40007800000 */
[----:B--2---:R-:W-:Y:S02]  /*2820*/  FMNMX R73, R66, R71, !PT ;  /* 0x0000004742497209 */ /* 0x004fe40007800000 */
[----:B---3--:R-:W-:Y:S01]  /*2830*/  FMNMX R76, R67, R72, !PT ;  /* 0x00000048434c7209 */ /* 0x008fe20007800000 */
[----:B------:R-:W0:Y:S04]  /*2840*/  SHFL.BFLY PT, R68, R69, 0x1, 0x1f ;  /* 0x0c201f0045447f89 */ /* 0x000e2800000e0000 */
[----:B------:R-:W1:Y:S04]  /*2850*/  SHFL.BFLY PT, R71, R70, 0x1, 0x1f ;  /* 0x0c201f0046477f89 */ /* 0x000e6800000e0000 */
[----:B------:R-:W2:Y:S04]  /*2860*/  SHFL.BFLY PT, R74, R73, 0x1, 0x1f ;  /* 0x0c201f00494a7f89 */ /* 0x000ea800000e0000 */
[----:B------:R-:W3:Y:S01]  /*2870*/  SHFL.BFLY PT, R77, R76, 0x1, 0x1f ;  /* 0x0c201f004c4d7f89 */ /* 0x000ee200000e0000 */
[----:B------:R-:W-:-:S02]  /*2880*/  SHF.R.U32.HI R64, RZ, 0x3, R214 ;  /* 0x00000003ff407819 */ /* 0x000fc400000116d6 */
[----:B------:R-:W-:Y:S01]  /*2890*/  LEA R72, R211, UR7, 0x3 ;  /* 0x00000007d3487c11 */ /* 0x000fe2000f8e18ff */
[----:B------:R-:W-:Y:S01]  /*28a0*/  BAR.SYNC.DEFER_BLOCKING 0x0 ;  /* 0x0000000000007b1d */ /* 0x000fe20000010000 */
[----:B------:R-:W-:-:S05]  /*28b0*/  LOP3.LUT R65, R64, 0x1c, RZ, 0xc0, !PT ;  /* 0x0000001c40417812 */ /* 0x000fca00078ec0ff */
[----:B------:R-:W-:Y:S01]  /*28c0*/  IMAD.IADD R64, R72, 0x1, R65 ;  /* 0x0000000148407824 */ /* 0x000fe200078e0241 */
[----:B0-----:R-:W-:Y:S02]  /*28d0*/  FMNMX R67, R69, R68, !PT ;  /* 0x0000004445437209 */ /* 0x001fe40007800000 */
[----:B-1----:R-:W-:Y:S02]  /*28e0*/  FMNMX R71, R70, R71, !PT ;  /* 0x0000004746477209 */ /* 0x002fe40007800000 */
[----:B--2---:R-:W-:Y:S02]  /*28f0*/  FMNMX R75, R73, R74, !PT ;  /* 0x0000004a494b7209 */ /* 0x004fe40007800000 */
[----:B---3--:R-:W-:Y:S01]  /*2900*/  FMNMX R77, R76, R77, !PT ;  /* 0x0000004d4c4d7209 */ /* 0x008fe20007800000 */
[----:B------:R-:W-:Y:S04]  /*2910*/  @!P1 STS [R64], R67 ;  /* 0x0000004340009388 */ /* 0x000fe80000000800 */
[----:B------:R-:W-:Y:S04]  /*2920*/  @!P1 STS [R64+0x100], R71 ;  /* 0x0001004740009388 */ /* 0x000fe80000000800 */
[----:B------:R-:W-:Y:S04]  /*2930*/  @!P1 STS [R64+0x200], R75 ;  /* 0x0002004b40009388 */ /* 0x000fe80000000800 */
[----:B------:R-:W-:Y:S01]  /*2940*/  @!P1 STS [R64+0x300], R77 ;  /* 0x0003004d40009388 */ /* 0x000fe20000000800 */
[----:B------:R-:W-:Y:S01]  /*2950*/  LEA R65, R214, UR7, 0x2 ;  /* 0x00000007d6417c11 */ /* 0x000fe2000f8e10ff */
[----:B------:R-:W-:Y:S06]  /*2960*/  BAR.SYNC.DEFER_BLOCKING 0x0 ;  /* 0x0000000000007b1d */ /* 0x000fec0000010000 */
[----:B------:R-:W0:Y:S04]  /*2970*/  LDS R66, [R65] ;  /* 0x0000000041427984 */ /* 0x000e280000000800 */
[----:B0-----:R-:W0:Y:S02]  /*2980*/  SHFL.BFLY PT, R69, R66, 0x4, 0x1f ;  /* 0x0c801f0042457f89 */ /* 0x001e2400000e0000 */
[----:B0-----:R-:W-:-:S05]  /*2990*/  FMNMX R69, R66, R69, !PT ;  /* 0x0000004542457209 */ /* 0x001fca0007800000 */
[----:B------:R-:W0:Y:S02]  /*29a0*/  SHFL.BFLY PT, R68, R69, 0x2, 0x1f ;  /* 0x0c401f0045447f89 */ /* 0x000e2400000e0000 */
[----:B0-----:R-:W-:-:S05]  /*29b0*/  FMNMX R68, R69, R68, !PT ;  /* 0x0000004445447209 */ /* 0x001fca0007800000 */
[----:B------:R-:W0:Y:S02]  /*29c0*/  SHFL.BFLY PT, R67, R68, 0x1, 0x1f ;  /* 0x0c201f0044437f89 */ /* 0x000e2400000e0000 */
[----:B0-----:R-:W-:-:S05]  /*29d0*/  FMNMX R70, R68, R67, !PT ;  /* 0x0000004344467209 */ /* 0x001fca0007800000 */
[----:B------:R-:W-:Y:S01]  /*29e0*/  @!P0 STS [R65], R70 ;  /* 0x0000004641008388 */ /* 0x000fe20000000800 */
[----:B------:R-:W-:Y:S06]  /*29f0*/  BAR.SYNC.DEFER_BLOCKING 0x0 ;  /* 0x0000000000007b1d */ /* 0x000fec0000010000 */
[----:B------:R-:W0:Y:S04]  /*2a00*/  LDS R108, [R72] ;  /* 0x00000000486c7984 */ /* 0x000e280000000800 */
[----:B------:R-:W1:Y:S04]  /*2a10*/  LDS R109, [R72+0x100] ;  /* 0x00010000486d7984 */ /* 0x000e680000000800 */
[----:B------:R-:W2:Y:S04]  /*2a20*/  LDS R110, [R72+0x200] ;  /* 0x00020000486e7984 */ /* 0x000ea80000000800 */
[----:B------:R-:W3:Y:S01]  /*2a30*/  LDS R111, [R72+0x300] ;  /* 0x00030000486f7984 */ /* 0x000ee20000000800 */
[----:B0-----:R-:W-:-:S02]  /*2a40*/  FMNMX R108, R108, R217, !PT ;  /* 0x000000d96c6c7209 */ /* 0x001fc40007800000 */
[----:B-1----:R-:W-:Y:S02]  /*2a50*/  FMNMX R109, R109, R218, !PT ;  /* 0x000000da6d6d7209 */ /* 0x002fe40007800000 */
[----:B--2---:R-:W-:Y:S02]  /*2a60*/  FMNMX R110, R110, R215, !PT ;  /* 0x000000d76e6e7209 */ /* 0x004fe40007800000 */
[----:B---3--:R-:W-:Y:S01]  /*2a70*/  FMNMX R111, R111, R216, !PT ;  /* 0x000000d86f6f7209 */ /* 0x008fe20007800000 */
[--C-:B------:R-:W-:Y:S01]  /*2a80*/  FFMA R88, R88, UR10, -R108.reuse ;  /* 0x0000000a58587c23 */ /* 0x100fe2000800086c */
[----:B------:R-:W-:Y:S01]  /*2a90*/  FFMA R89, R89, UR10, -R108 ;  /* 0x0000000a59597c23 */ /* 0x000fe2000800086c */
[--C-:B------:R-:W-:Y:S01]  /*2aa0*/  FFMA R90, R90, UR10, -R109.reuse ;  /* 0x0000000a5a5a7c23 */ /* 0x100fe2000800086d */
[----:B------:R-:W-:Y:S01]  /*2ab0*/  FFMA R91, R91, UR10, -R109 ;  /* 0x0000000a5b5b7c23 */ /* 0x000fe2000800086d */
[--C-:B------:R-:W-:Y:S01]  /*2ac0*/  FFMA R104, R104, UR10, -R110.reuse ;  /* 0x0000000a68687c23 */ /* 0x100fe2000800086e */
[----:B------:R-:W-:Y:S01]  /*2ad0*/  FFMA R105, R105, UR10, -R110 ;  /* 0x0000000a69697c23 */ /* 0x000fe2000800086e */
[--C-:B------:R-:W-:Y:S01]  /*2ae0*/  FFMA R106, R106, UR10, -R111.reuse ;  /* 0x0000000a6a6a7c23 */ /* 0x100fe2000800086f */
[----:B------:R-:W-:Y:S01]  /*2af0*/  FFMA R107, R107, UR10, -R111 ;  /* 0x0000000a6b6b7c23 */ /* 0x000fe2000800086f */
[----:B------:R-:W-:Y:S01]  /*2b00*/  FMUL R73, R88, 1.4426950216293334961 ;  /* 0x3fb8aa3b58497820 */ /* 0x000fe20000400000 */
[----:B------:R-:W-:Y:S01]  /*2b10*/  FMUL R74, R89, 1.4426950216293334961 ;  /* 0x3fb8aa3b594a7820 */ /* 0x000fe20000400000 */
[----:B------:R-:W-:Y:S01]  /*2b20*/  FMUL R77, R90, 1.4426950216293334961 ;  /* 0x3fb8aa3b5a4d7820 */ /* 0x000fe20000400000 */
[----:B------:R-:W-:Y:S01]  /*2b30*/  FMUL R78, R91, 1.4426950216293334961 ;  /* 0x3fb8aa3b5b4e7820 */ /* 0x000fe20000400000 */
[----:B------:R-:W-:Y:S01]  /*2b40*/  FMUL R81, R104, 1.4426950216293334961 ;  /* 0x3fb8aa3b68517820 */ /* 0x000fe20000400000 */
[----:B------:R-:W-:Y:S01]  /*2b50*/  FMUL R82, R105, 1.4426950216293334961 ;  /* 0x3fb8aa3b69527820 */ /* 0x000fe20000400000 */
[----:B------:R-:W-:Y:S01]  /*2b60*/  FMUL R85, R106, 1.4426950216293334961 ;  /* 0x3fb8aa3b6a557820 */ /* 0x000fe20000400000 */
[----:B------:R-:W-:Y:S01]  /*2b70*/  FMUL R88, R107, 1.4426950216293334961 ;  /* 0x3fb8aa3b6b587820 */ /* 0x000fe20000400000 */
[----:B------:R-:W-:Y:S01]  /*2b80*/  FFMA R48, R48, UR10, -R108 ;  /* 0x0000000a30307c23 */ /* 0x000fe2000800086c */
[----:B------:R-:W-:Y:S01]  /*2b90*/  FFMA R50, R50, UR10, -R109 ;  /* 0x0000000a32327c23 */ /* 0x000fe2000800086d */
[----:B------:R-:W-:Y:S01]  /*2ba0*/  FFMA R60, R60, UR10, -R110 ;  /* 0x0000000a3c3c7c23 */ /* 0x000fe2000800086e */
[----:B------:R-:W-:Y:S01]  /*2bb0*/  FFMA R62, R62, UR10, -R111 ;  /* 0x0000000a3e3e7c23 */ /* 0x000fe2000800086f */
[----:B------:R-:W-:Y:S01]  /*2bc0*/  MUFU.EX2 R73, R73 ;  /* 0x0000004900497308 */ /* 0x000fe20000000800 */
[----:B------:R-:W-:Y:S01]  /*2bd0*/  FMUL R48, R48, 1.4426950216293334961 ;  /* 0x3fb8aa3b30307820 */ /* 0x000fe20000400000 */
[----:B------:R-:W-:Y:S01]  /*2be0*/  FFMA R49, R49, UR10, -R108 ;  /* 0x0000000a31317c23 */ /* 0x000fe2000800086c */
[----:B------:R-:W-:Y:S01]  /*2bf0*/  FFMA R51, R51, UR10, -R109 ;  /* 0x0000000a33337c23 */ /* 0x000fe2000800086d */
[----:B------:R-:W-:Y:S01]  /*2c00*/  FMUL R50, R50, 1.4426950216293334961 ;  /* 0x3fb8aa3b32327820 */ /* 0x000fe20000400000 */
[----:B------:R-:W-:Y:S01]  /*2c10*/  FMUL R60, R60, 1.4426950216293334961 ;  /* 0x3fb8aa3b3c3c7820 */ /* 0x000fe20000400000 */
[----:B------:R-:W-:Y:S01]  /*2c20*/  FFMA R61, R61, UR10, -R110 ;  /* 0x0000000a3d3d7c23 */ /* 0x000fe2000800086e */
[----:B------:R-:W-:Y:S01]  /*2c30*/  FMUL R62, R62, 1.4426950216293334961 ;  /* 0x3fb8aa3b3e3e7820 */ /* 0x000fe20000400000 */
[----:B------:R-:W0:Y:S01]  /*2c40*/  MUFU.EX2 R74, R74 ;  /* 0x0000004a004a7308 */ /* 0x000e220000000800 */
[----:B------:R-:W-:Y:S01]  /*2c50*/  FFMA R63, R63, UR10, -R111 ;  /* 0x0000000a3f3f7c23 */ /* 0x000fe2000800086f */
[----:B------:R-:W-:Y:S01]  /*2c60*/  FMUL R49, R49, 1.4426950216293334961 ;  /* 0x3fb8aa3b31317820 */ /* 0x000fe20000400000 */
[----:B------:R-:W-:Y:S01]  /*2c70*/  FMUL R51, R51, 1.4426950216293334961 ;  /* 0x3fb8aa3b33337820 */ /* 0x000fe20000400000 */
[----:B------:R-:W-:-:S04]  /*2c80*/  FMUL R61, R61, 1.4426950216293334961 ;  /* 0x3fb8aa3b3d3d7820 */ /* 0x000fc80000400000 */
[----:B------:R-:W-:Y:S01]  /*2c90*/  MUFU.EX2 R77, R77 ;  /* 0x0000004d004d7308 */ /* 0x000fe20000000800 */
[----:B------:R-:W-:-:S07]  /*2ca0*/  FMUL R63, R63, 1.4426950216293334961 ;  /* 0x3fb8aa3b3f3f7820 */ /* 0x000fce0000400000 */
[----:B------:R-:W1:Y:S08]  /*2cb0*/  MUFU.EX2 R78, R78 ;  /* 0x0000004e004e7308 */ /* 0x000e700000000800 */
[----:B------:R-:W-:Y:S08]  /*2cc0*/  MUFU.EX2 R81, R81 ;  /* 0x0000005100517308 */ /* 0x000ff00000000800 */
[----:B------:R-:W2:Y:S08]  /*2cd0*/  MUFU.EX2 R82, R82 ;  /* 0x0000005200527308 */ /* 0x000eb00000000800 */
[----:B------:R-:W-:Y:S08]  /*2ce0*/  MUFU.EX2 R85, R85 ;  /* 0x0000005500557308 */ /* 0x000ff00000000800 */
[----:B------:R-:W3:Y:S08]  /*2cf0*/  MUFU.EX2 R88, R88 ;  /* 0x0000005800587308 */ /* 0x000ef00000000800 */
[----:B------:R0:W4:Y:S08]  /*2d00*/  MUFU.EX2 R75, R48 ;  /* 0x00000030004b7308 */ /* 0x0001300000000800 */
[----:B------:R1:W5:Y:S08]  /*2d10*/  MUFU.EX2 R79, R50 ;  /* 0x00000032004f7308 */ /* 0x0003700000000800 */
[----:B------:R2:W0:Y:S08]  /*2d20*/  MUFU.EX2 R83, R60 ;  /* 0x0000003c00537308 */ /* 0x0004300000000800 */
[----:B------:R-:W0:Y:S08]  /*2d30*/  MUFU.EX2 R90, R62 ;  /* 0x0000003e005a7308 */ /* 0x000e300000000800 */
[----:B------:R-:W0:Y:S08]  /*2d40*/  MUFU.EX2 R76, R49 ;  /* 0x00000031004c7308 */ /* 0x000e300000000800 */
[----:B------:R-:W0:Y:S08]  /*2d50*/  MUFU.EX2 R80, R51 ;  /* 0x0000003300507308 */ /* 0x000e300000000800 */
[----:B------:R3:W5:Y:S08]  /*2d60*/  MUFU.EX2 R86, R61 ;  /* 0x0000003d00567308 */ /* 0x0007700000000800 */
[----:B------:R-:W5:Y:S01]  /*2d70*/  MUFU.EX2 R89, R63 ;  /* 0x0000003f00597308 */ /* 0x000f620000000800 */
[----:B0-----:R-:W-:Y:S01]  /*2d80*/  FADD R48, R73, R74 ;  /* 0x0000004a49307221 */ /* 0x001fe20000000000 */
[----:B-1----:R-:W-:Y:S01]  /*2d90*/  FADD R50, R77, R78 ;  /* 0x0000004e4d327221 */ /* 0x002fe20000000000 */
[----:B--2---:R-:W-:Y:S01]  /*2da0*/  FADD R60, R81, R82 ;  /* 0x00000052513c7221 */ /* 0x004fe20000000000 */
[----:B---3--:R-:W-:Y:S01]  /*2db0*/  FADD R61, R85, R88 ;  /* 0x00000058553d7221 */ /* 0x008fe20000000000 */
[----:B----4-:R-:W-:Y:S01]  /*2dc0*/  FADD R49, R75, R48 ;  /* 0x000000304b317221 */ /* 0x010fe20000000000 */
[----:B-----5:R-:W-:Y:S01]  /*2dd0*/  FADD R51, R79, R50 ;  /* 0x000000324f337221 */ /* 0x020fe20000000000 */
[----:B------:R-:W-:Y:S01]  /*2de0*/  FADD R67, R83, R60 ;  /* 0x0000003c53437221 */ /* 0x000fe20000000000 */
[----:B------:R-:W-:Y:S01]  /*2df0*/  FADD R48, R90, R61 ;  /* 0x0000003d5a307221 */ /* 0x000fe20000000000 */
[----:B------:R-:W-:Y:S01]  /*2e00*/  FADD R49, R76, R49 ;  /* 0x000000314c317221 */ /* 0x000fe20000000000 */
[----:B------:R-:W-:Y:S01]  /*2e10*/  FADD R51, R80, R51 ;  /* 0x0000003350337221 */ /* 0x000fe20000000000 */
[----:B------:R-:W-:Y:S01]  /*2e20*/  FADD R67, R86, R67 ;  /* 0x0000004356437221 */ /* 0x000fe20000000000 */
[----:B------:R-:W-:-:S02]  /*2e30*/  FADD R48, R89, R48 ;  /* 0x0000003059307221 */ /* 0x000fc40000000000 */
[----:B------:R-:W0:Y:S04]  /*2e40*/  SHFL.BFLY PT, R50, R49, 0x2, 0x1f ;  /* 0x0c401f0031327f89 */ /* 0x000e2800000e0000 */
[----:B------:R-:W1:Y:S04]  /*2e50*/  SHFL.BFLY PT, R60, R51, 0x2, 0x1f ;  /* 0x0c401f00333c7f89 */ /* 0x000e6800000e0000 */
[----:B------:R-:W2:Y:S04]  /*2e60*/  SHFL.BFLY PT, R62, R67, 0x2, 0x1f ;  /* 0x0c401f00433e7f89 */ /* 0x000ea800000e0000 */
[----:B------:R-:W3:Y:S01]  /*2e70*/  SHFL.BFLY PT, R61, R48, 0x2, 0x1f ;  /* 0x0c401f00303d7f89 */ /* 0x000ee200000e0000 */
[----:B0-----:R-:W-:Y:S01]  /*2e80*/  FADD R50, R49, R50 ;  /* 0x0000003231327221 */ /* 0x001fe20000000000 */
[----:B-1----:R-:W-:Y:S01]  /*2e90*/  FADD R60, R51, R60 ;  /* 0x0000003c333c7221 */ /* 0x002fe20000000000 */
[----:B--2---:R-:W-:Y:S01]  /*2ea0*/  FADD R62, R67, R62 ;  /* 0x0000003e433e7221 */ /* 0x004fe20000000000 */
[----:B---3--:R-:W-:-:S03]  /*2eb0*/  FADD R66, R48, R61 ;  /* 0x0000003d30427221 */ /* 0x008fc60000000000 */
[----:B------:R-:W0:Y:S04]  /*2ec0*/  SHFL.BFLY PT, R63, R60, 0x1, 0x1f ;  /* 0x0c201f003c3f7f89 */ /* 0x000e2800000e0000 */
[----:B------:R-:W1:Y:S04]  /*2ed0*/  SHFL.BFLY PT, R61, R50, 0x1, 0x1f ;  /* 0x0c201f00323d7f89 */ /* 0x000e6800000e0000 */
[----:B------:R-:W2:Y:S04]  /*2ee0*/  SHFL.BFLY PT, R69, R62, 0x1, 0x1f ;  /* 0x0c201f003e457f89 */ /* 0x000ea800000e0000 */
[----:B------:R-:W3:Y:S01]  /*2ef0*/  SHFL.BFLY PT, R49, R66, 0x1, 0x1f ;  /* 0x0c201f0042317f89 */ /* 0x000ee200000e0000 */
[----:B------:R-:W-:Y:S01]  /*2f00*/  BAR.SYNC.DEFER_BLOCKING 0x0 ;  /* 0x0000000000007b1d */ /* 0x000fe20000010000 */
[----:B0-----:R-:W-:Y:S01]  /*2f10*/  FADD R51, R60, R63 ;  /* 0x0000003f3c337221 */ /* 0x001fe20000000000 */
[----:B-1----:R-:W-:Y:S01]  /*2f20*/  FADD R61, R50, R61 ;  /* 0x0000003d323d7221 */ /* 0x002fe20000000000 */
[----:B--2---:R-:W-:Y:S01]  /*2f30*/  FADD R69, R62, R69 ;  /* 0x000000453e457221 */ /* 0x004fe20000000000 */
[----:B---3--:R-:W-:-:S03]  /*2f40*/  FADD R67, R66, R49 ;  /* 0x0000003142437221 */ /* 0x008fc60000000000 */
[----:B------:R-:W-:Y:S04]  /*2f50*/  @!P1 STS [R64], R61 ;  /* 0x0000003d40009388 */ /* 0x000fe80000000800 */
[----:B------:R-:W-:Y:S04]  /*2f60*/  @!P1 STS [R64+0x100], R51 ;  /* 0x0001003340009388 */ /* 0x000fe80000000800 */
[----:B------:R-:W-:Y:S04]  /*2f70*/  @!P1 STS [R64+0x200], R69 ;  /* 0x0002004540009388 */ /* 0x000fe80000000800 */
[----:B------:R-:W-:Y:S01]  /*2f80*/  @!P1 STS [R64+0x300], R67 ;  /* 0x0003004340009388 */ /* 0x000fe20000000800 */
[----:B------:R-:W-:Y:S06]  /*2f90*/  BAR.SYNC.DEFER_BLOCKING 0x0 ;  /* 0x0000000000007b1d */ /* 0x000fec0000010000 */
[----:B------:R-:W0:Y:S04]  /*2fa0*/  LDS R48, [R65] ;  /* 0x0000000041307984 */ /* 0x000e280000000800 */
[----:B0-----:R-:W0:Y:S02]  /*2fb0*/  SHFL.BFLY PT, R49, R48, 0x4, 0x1f ;  /* 0x0c801f0030317f89 */ /* 0x001e2400000e0000 */
[----:B0-----:R-:W-:-:S05]  /*2fc0*/  FADD R62, R48, R49 ;  /* 0x00000031303e7221 */ /* 0x001fca0000000000 */
[----:B------:R-:W0:Y:S02]  /*2fd0*/  SHFL.BFLY PT, R49, R62, 0x2, 0x1f ;  /* 0x0c401f003e317f89 */ /* 0x000e2400000e0000 */
[----:B0-----:R-:W-:-:S05]  /*2fe0*/  FADD R63, R62, R49 ;  /* 0x000000313e3f7221 */ /* 0x001fca0000000000 */
[----:B------:R-:W0:Y:S01]  /*2ff0*/  SHFL.BFLY PT, R50, R63, 0x1, 0x1f ;  /* 0x0c201f003f327f89 */ /* 0x000e2200000e0000 */
[----:B------:R-:W-:Y:S02]  /*3000*/  USHF.R.S32.HI UR9, URZ, 0x1f, UR5 ;  /* 0x0000001fff097899 */ /* 0x000fe40008011405 */
[----:B------:R-:W-:-:S04]  /*3010*/  IADD3 R60, P2, PT, R132, UR5, RZ ;  /* 0x00000005843c7c10 */ /* 0x000fc8000ff5e0ff */
[----:B------:R-:W-:Y:S01]  /*3020*/  IADD3.X R61, PT, PT, R131, UR9, RZ, P2, !PT ;  /* 0x00000009833d7c10 */ /* 0x000fe200097fe4ff */
[----:B0-----:R-:W-:-:S05]  /*3030*/  FADD R70, R63, R50 ;  /* 0x000000323f467221 */ /* 0x001fca0000000000 */
[----:B------:R0:W-:Y:S01]  /*3040*/  @!P0 STS [R65], R70 ;  /* 0x0000004641008388 */ /* 0x0001e20000000800 */
[----:B------:R-:W-:Y:S01]  /*3050*/  BAR.SYNC.DEFER_BLOCKING 0x0 ;  /* 0x0000000000007b1d */ /* 0x000fe20000010000 */
[----:B------:R-:W-:Y:S02]  /*3060*/  IADD3 R50, P3, PT, R134, UR5, RZ ;  /* 0x0000000586327c10 */ /* 0x000fe4000ff7e0ff */
[----:B------:R-:W-:Y:S02]  /*3070*/  IADD3 R48, P2, PT, R136, UR5, RZ ;  /* 0x0000000588307c10 */ /* 0x000fe4000ff5e0ff */
[----:B------:R-:W-:Y:S02]  /*3080*/  IADD3.X R51, PT, PT, R133, UR9, RZ, P3, !PT ;  /* 0x0000000985337c10 */ /* 0x000fe40009ffe4ff */
[----:B------:R-:W-:Y:S02]  /*3090*/  IADD3.X R49, PT, PT, R135, UR9, RZ, P2, !PT ;  /* 0x0000000987317c10 */ /* 0x000fe400097fe4ff */
[----:B------:R-:W-:-:S02]  /*30a0*/  IADD3 R68, P3, PT, R138, UR5, RZ ;  /* 0x000000058a447c10 */ /* 0x000fc4000ff7e0ff */
[----:B------:R-:W-:Y:S02]  /*30b0*/  IADD3 R66, P2, PT, R140, UR5, RZ ;  /* 0x000000058c427c10 */ /* 0x000fe4000ff5e0ff */
[----:B------:R-:W-:Y:S02]  /*30c0*/  IADD3.X R69, PT, PT, R137, UR9, RZ, P3, !PT ;  /* 0x0000000989457c10 */ /* 0x000fe40009ffe4ff */
[----:B------:R-:W-:Y:S02]  /*30d0*/  IADD3.X R67, PT, PT, R139, UR9, RZ, P2, !PT ;  /* 0x000000098b437c10 */ /* 0x000fe400097fe4ff */
[----:B------:R-:W-:Y:S02]  /*30e0*/  IADD3 R64, P3, PT, R146, UR5, RZ ;  /* 0x0000000592407c10 */ /* 0x000fe4000ff7e0ff */
[----:B------:R-:W-:Y:S02]  /*30f0*/  IADD3 R62, P2, PT, R148, UR5, RZ ;  /* 0x00000005943e7c10 */ /* 0x000fe4000ff5e0ff */
[----:B0-----:R-:W-:-:S02]  /*3100*/  IADD3.X R65, PT, PT, R145, UR9, RZ, P3, !PT ;  /* 0x0000000991417c10 */ /* 0x001fc40009ffe4ff */
[----:B------:R-:W-:Y:S01]  /*3110*/  IADD3.X R63, PT, PT, R147, UR9, RZ, P2, !PT ;  /* 0x00000009933f7c10 */ /* 0x000fe200097fe4ff */
[----:B------:R0:W2:Y:S04]  /*3120*/  LDG.E.U8 R84, desc[UR12][R60.64] ;  /* 0x0000000c3c547981 */ /* 0x0000a8000c1e1100 */
[----:B------:R1:W3:Y:S04]  /*3130*/  LDG.E.U8 R87, desc[UR12][R50.64] ;  /* 0x0000000c32577981 */ /* 0x0002e8000c1e1100 */
[----:B------:R4:W5:Y:S01]  /*3140*/  LDG.E.U8 R91, desc[UR12][R48.64] ;  /* 0x0000000c305b7981 */ /* 0x000962000c1e1100 */
[----:B0-----:R-:W-:-:S03]  /*3150*/  IADD3 R60, P3, PT, R150, UR5, RZ ;  /* 0x00000005963c7c10 */ /* 0x001fc6000ff7e0ff */
[----:B------:R0:W3:Y:S01]  /*3160*/  LDG.E.U8 R92, desc[UR12][R68.64] ;  /* 0x0000000c445c7981 */ /* 0x0000e2000c1e1100 */
[----:B-1----:R-:W-:Y:S02]  /*3170*/  IADD3 R50, P2, PT, R152, UR5, RZ ;  /* 0x0000000598327c10 */ /* 0x002fe4000ff5e0ff */
[----:B------:R-:W-:Y:S01]  /*3180*/  IADD3.X R61, PT, PT, R149, UR9, RZ, P3, !PT ;  /* 0x00000009953d7c10 */ /* 0x000fe20009ffe4ff */
[----:B------:R1:W3:Y:S01]  /*3190*/  LDG.E.U8 R94, desc[UR12][R66.64] ;  /* 0x0000000c425e7981 */ /* 0x0002e2000c1e1100 */
[----:B------:R-:W-:Y:S02]  /*31a0*/  IADD3.X R51, PT, PT, R151, UR9, RZ, P2, !PT ;  /* 0x0000000997337c10 */ /* 0x000fe400097fe4ff */
[----:B----4-:R-:W-:Y:S01]  /*31b0*/  IADD3 R48, P3, PT, R154, UR5, RZ ;  /* 0x000000059a307c10 */ /* 0x010fe2000ff7e0ff */
[----:B------:R4:W5:Y:S01]  /*31c0*/  LDG.E.U8 R96, desc[UR12][R64.64] ;  /* 0x0000000c40607981 */ /* 0x000962000c1e1100 */
[----:B0-----:R-:W-:Y:S02]  /*31d0*/  IADD3 R68, P2, PT, R156, UR5, RZ ;  /* 0x000000059c447c10 */ /* 0x001fe4000ff5e0ff */
[----:B------:R-:W-:Y:S01]  /*31e0*/  IADD3.X R49, PT, PT, R153, UR9, RZ, P3, !PT ;  /* 0x0000000999317c10 */ /* 0x000fe20009ffe4ff */
[----:B------:R0:W5:Y:S01]  /*31f0*/  LDG.E.U8 R98, desc[UR12][R62.64] ;  /* 0x0000000c3e627981 */ /* 0x000162000c1e1100 */
[----:B------:R-:W-:-:S02]  /*3200*/  IADD3.X R69, PT, PT, R155, UR9, RZ, P2, !PT ;  /* 0x000000099b457c10 */ /* 0x000fc400097fe4ff */
[----:B-1----:R-:W-:Y:S01]  /*3210*/  IADD3 R66, P3, PT, R158, UR5, RZ ;  /* 0x000000059e427c10 */ /* 0x002fe2000ff7e0ff */
[----:B------:R1:W5:Y:S01]  /*3220*/  LDG.E.U8 R93, desc[UR12][R60.64] ;  /* 0x0000000c3c5d7981 */ /* 0x000362000c1e1100 */
[----:B----4-:R-:W-:Y:S02]  /*3230*/  IADD3 R64, P2, PT, R160, UR5, RZ ;  /* 0x00000005a0407c10 */ /* 0x010fe4000ff5e0ff */
[----:B------:R-:W-:Y:S01]  /*3240*/  IADD3.X R67, PT, PT, R157, UR9, RZ, P3, !PT ;  /* 0x000000099d437c10 */ /* 0x000fe20009ffe4ff */
[----:B------:R4:W5:Y:S01]  /*3250*/  LDG.E.U8 R95, desc[UR12][R50.64] ;  /* 0x0000000c325f7981 */ /* 0x000962000c1e1100 */
[----:B------:R-:W-:Y:S02]  /*3260*/  IADD3.X R65, PT, PT, R159, UR9, RZ, P2, !PT ;  /* 0x000000099f417c10 */ /* 0x000fe400097fe4ff */
[----:B0-----:R-:W-:Y:S01]  /*3270*/  IADD3 R62, P3, PT, R162, UR5, RZ ;  /* 0x00000005a23e7c10 */ /* 0x001fe2000ff7e0ff */
[----:B------:R0:W5:Y:S01]  /*3280*/  LDG.E.U8 R100, desc[UR12][R48.64] ;  /* 0x0000000c30647981 */ /* 0x000162000c1e1100 */
[----:B-1----:R-:W-:-:S02]  /*3290*/  IADD3 R60, P2, PT, R164, UR5, RZ ;  /* 0x00000005a43c7c10 */ /* 0x002fc4000ff5e0ff */
[----:B------:R-:W-:Y:S01]  /*32a0*/  IADD3.X R63, PT, PT, R161, UR9, RZ, P3, !PT ;  /* 0x00000009a13f7c10 */ /* 0x000fe20009ffe4ff */
[----:B------:R1:W5:Y:S01]  /*32b0*/  LDG.E.U8 R102, desc[UR12][R68.64] ;  /* 0x0000000c44667981 */ /* 0x000362000c1e1100 */
        /* <DEDUP_REMOVED lines=27> */
[----:B------:R-:W-:Y:S02]  /*3470*/  IADD3 RZ, P2, PT, R142, UR5, RZ ;  /* 0x000000058eff7c10 */ /* 0x000fe4000ff5e0ff */
[----:B------:R-:W-:Y:S01]  /*3480*/  IADD3.X R49, PT, PT, R187, UR9, RZ, P3, !PT ;  /* 0x00000009bb317c10 */ /* 0x000fe20009ffe4ff */
[----:B------:R1:W5:Y:S01]  /*3490*/  LDG.E.U8 R226, desc[UR12][R62.64] ;  /* 0x0000000c3ee27981 */ /* 0x000362000c1e1100 */
[----:B------:R-:W-:Y:S02]  /*34a0*/  IADD3.X R71, PT, PT, R141, UR9, RZ, P2, !PT ;  /* 0x000000098d477c10 */ /* 0x000fe400097fe4ff */
[----:B----4-:R-:W-:Y:S01]  /*34b0*/  IADD3 R68, P3, PT, R190, UR5, RZ ;  /* 0x00000005be447c10 */ /* 0x010fe2000ff7e0ff */
[----:B------:R4:W5:Y:S01]  /*34c0*/  LDG.E.U8 R219, desc[UR12][R60.64] ;  /* 0x0000000c3cdb7981 */ /* 0x000962000c1e1100 */
[----:B------:R-:W-:-:S02]  /*34d0*/  IADD3 RZ, P2, PT, R144, UR5, RZ ;  /* 0x0000000590ff7c10 */ /* 0x000fc4000ff5e0ff */
[----:B------:R-:W-:Y:S01]  /*34e0*/  IADD3.X R69, PT, PT, R189, UR9, RZ, P3, !PT ;  /* 0x00000009bd457c10 */ /* 0x000fe20009ffe4ff */
[----:B------:R4:W5:Y:S01]  /*34f0*/  LDG.E.U8 R225, desc[UR12][R50.64] ;  /* 0x0000000c32e17981 */ /* 0x000962000c1e1100 */
[----:B0-----:R-:W-:Y:S02]  /*3500*/  IADD3.X R67, PT, PT, R143, UR9, RZ, P2, !PT ;  /* 0x000000098f437c10 */ /* 0x001fe400097fe4ff */
[----:B-1----:R-:W-:Y:S01]  /*3510*/  IADD3 R64, P3, PT, R192, UR5, RZ ;  /* 0x00000005c0407c10 */ /* 0x002fe2000ff7e0ff */
[----:B------:R0:W5:Y:S01]  /*3520*/  LDG.E.U8 R228, desc[UR12][R48.64] ;  /* 0x0000000c30e47981 */ /* 0x000162000c1e1100 */
[----:B------:R-:W-:Y:S02]  /*3530*/  IADD3 R62, P2, PT, R170, UR5, RZ ;  /* 0x00000005aa3e7c10 */ /* 0x000fe4000ff5e0ff */
[----:B------:R-:W-:Y:S01]  /*3540*/  IADD3.X R65, PT, PT, R191, UR9, RZ, P3, !PT ;  /* 0x00000009bf417c10 */ /* 0x000fe20009ffe4ff */
[----:B------:R-:W-:Y:S01]  /*3550*/  VIADD R70, R142, UR5 ;  /* 0x000000058e467c36 */ /* 0x000fe20008000000 */
[----:B------:R-:W-:Y:S01]  /*3560*/  IADD3.X R63, PT, PT, R169, UR9, RZ, P2, !PT ;  /* 0x00000009a93f7c10 */ /* 0x000fe200097fe4ff */
[----:B------:R-:W-:Y:S01]  /*3570*/  VIADD R66, R144, UR5 ;  /* 0x0000000590427c36 */ /* 0x000fe20008000000 */
[----:B----4-:R-:W-:Y:S01]  /*3580*/  IADD3 R60, P4, PT, R186, UR5, RZ ;  /* 0x00000005ba3c7c10 */ /* 0x010fe2000ff9e0ff */
[----:B------:R-:W4:Y:S01]  /*3590*/  LDG.E.U8 R69, desc[UR12][R68.64] ;  /* 0x0000000c44457981 */ /* 0x000f22000c1e1100 */
[----:B------:R-:W-:-:S02]  /*35a0*/  IADD3 R50, P2, PT, R194, UR5, RZ ;  /* 0x00000005c2327c10 */ /* 0x000fc4000ff5e0ff */
[----:B0-----:R-:W-:Y:S01]  /*35b0*/  IADD3 R48, P3, PT, R178, UR5, RZ ;  /* 0x00000005b2307c10 */ /* 0x001fe2000ff7e0ff */
[----:B------:R-:W4:Y:S01]  /*35c0*/  LDG.E.U8 R71, desc[UR12][R70.64] ;  /* 0x0000000c46477981 */ /* 0x000f22000c1e1100 */
[----:B------:R-:W-:Y:S02]  /*35d0*/  IADD3.X R61, PT, PT, R185, UR9, RZ, P4, !PT ;  /* 0x00000009b93d7c10 */ /* 0x000fe4000a7fe4ff */
[----:B------:R-:W-:Y:S01]  /*35e0*/  IADD3.X R49, PT, PT, R177, UR9, RZ, P3, !PT ;  /* 0x00000009b1317c10 */ /* 0x000fe20009ffe4ff */
[----:B------:R-:W4:Y:S01]  /*35f0*/  LDG.E.U8 R67, desc[UR12][R66.64] ;  /* 0x0000000c42437981 */ /* 0x000f22000c1e1100 */
[----:B------:R-:W-:-:S03]  /*3600*/  IADD3.X R51, PT, PT, R193, UR9, RZ, P2, !PT ;  /* 0x00000009c1337c10 */ /* 0x000fc600097fe4ff */
[----:B------:R-:W4:Y:S04]  /*3610*/  LDG.E.U8 R65, desc[UR12][R64.64] ;  /* 0x0000000c40417981 */ /* 0x000f28000c1e1100 */
[----:B------:R-:W4:Y:S04]  /*3620*/  LDG.E.U8 R62, desc[UR12][R62.64] ;  /* 0x0000000c3e3e7981 */ /* 0x000f28000c1e1100 */
[----:B------:R0:W4:Y:S04]  /*3630*/  LDG.E.U8 R68, desc[UR12][R48.64] ;  /* 0x0000000c30447981 */ /* 0x000128000c1e1100 */
[----:B------:R-:W4:Y:S04]  /*3640*/  LDG.E.U8 R60, desc[UR12][R60.64] ;  /* 0x0000000c3c3c7981 */ /* 0x000f28000c1e1100 */
[----:B------:R1:W4:Y:S04]  /*3650*/  LDG.E.U8 R70, desc[UR12][R50.64] ;  /* 0x0000000c32467981 */ /* 0x000328000c1e1100 */
[----:B0-----:R-:W-:Y:S04]  /*3660*/  LDS R48, [R72] ;  /* 0x0000000048307984 */ /* 0x001fe80000000800 */
[----:B------:R-:W-:Y:S04]  /*3670*/  LDS R49, [R72+0x100] ;  /* 0x0001000048317984 */ /* 0x000fe80000000800 */
[----:B-1----:R-:W-:Y:S04]  /*3680*/  LDS R50, [R72+0x200] ;  /* 0x0002000048327984 */ /* 0x002fe80000000800 */
[----:B------:R0:W-:Y:S01]  /*3690*/  LDS R51, [R72+0x300] ;  /* 0x0003000048337984 */ /* 0x0001e20000000800 */
[----:B------:R-:W-:Y:S01]  /*36a0*/  BAR.SYNC.DEFER_BLOCKING 0x0 ;  /* 0x0000000000007b1d */ /* 0x000fe20000010000 */
[----:B------:R-:W-:-:S02]  /*36b0*/  F2FP.SATFINITE.E4M3.F32.PACK_AB_MERGE_C R73, R74, R73, RZ ;  /* 0x000000494a49723e */ /* 0x000fc400048070ff */
[----:B------:R-:W-:Y:S02]  /*36c0*/  F2FP.SATFINITE.E4M3.F32.PACK_AB_MERGE_C R74, R76, R75, RZ ;  /* 0x0000004b4c4a723e */ /* 0x000fe400048070ff */
[----:B------:R-:W-:Y:S02]  /*36d0*/  F2FP.SATFINITE.E4M3.F32.PACK_AB_MERGE_C R77, R78, R77, RZ ;  /* 0x0000004d4e4d723e */ /* 0x000fe400048070ff */
[----:B------:R-:W-:Y:S02]  /*36e0*/  F2FP.SATFINITE.E4M3.F32.PACK_AB_MERGE_C R75, R80, R79, RZ ;  /* 0x0000004f504b723e */ /* 0x000fe400048070ff */
[----:B------:R-:W-:Y:S02]  /*36f0*/  F2FP.SATFINITE.E4M3.F32.PACK_AB_MERGE_C R76, R82, R81, RZ ;  /* 0x00000051524c723e */ /* 0x000fe400048070ff */
[----:B------:R-:W-:Y:S02]  /*3700*/  F2FP.SATFINITE.E4M3.F32.PACK_AB_MERGE_C R78, R86, R83, RZ ;  /* 0x00000053564e723e */ /* 0x000fe400048070ff */
[----:B------:R-:W-:-:S02]  /*3710*/  F2FP.SATFINITE.E4M3.F32.PACK_AB_MERGE_C R85, R88, R85, RZ ;  /* 0x000000555855723e */ /* 0x000fc400048070ff */
[----:B------:R-:W-:Y:S02]  /*3720*/  F2FP.SATFINITE.E4M3.F32.PACK_AB_MERGE_C R79, R89, R90, RZ ;  /* 0x0000005a594f723e */ /* 0x000fe400048070ff */
[----:B0-----:R-:W-:Y:S02]  /*3730*/  F2FP.F16.E4M3.UNPACK_B R72, R73 ;  /* 0x00000049ff48723e */ /* 0x001fe400020006ff */
[----:B------:R-:W-:Y:S02]  /*3740*/  F2FP.F16.E4M3.UNPACK_B R74, R74 ;  /* 0x0000004aff4a723e */ /* 0x000fe400020006ff */
[----:B------:R-:W-:Y:S02]  /*3750*/  F2FP.F16.E4M3.UNPACK_B R73, R77 ;  /* 0x0000004dff49723e */ /* 0x000fe400020006ff */
[----:B------:R-:W-:Y:S02]  /*3760*/  F2FP.F16.E4M3.UNPACK_B R75, R75 ;  /* 0x0000004bff4b723e */ /* 0x000fe400020006ff */
[----:B------:R-:W-:-:S02]  /*3770*/  F2FP.F16.E4M3.UNPACK_B R76, R76 ;  /* 0x0000004cff4c723e */ /* 0x000fc400020006ff */
[----:B------:R-:W-:Y:S02]  /*3780*/  F2FP.F16.E4M3.UNPACK_B R78, R78 ;  /* 0x0000004eff4e723e */ /* 0x000fe400020006ff */
[----:B------:R-:W-:Y:S02]  /*3790*/  F2FP.F16.E4M3.UNPACK_B R77, R85 ;  /* 0x00000055ff4d723e */ /* 0x000fe400020006ff */
[----:B------:R-:W-:Y:S01]  /*37a0*/  F2FP.F16.E4M3.UNPACK_B R79, R79 ;  /* 0x0000004fff4f723e */ /* 0x000fe200020006ff */
[----:B------:R-:W-:-:S04]  /*37b0*/  FADD R61, -R109, R218 ;  /* 0x000000da6d3d7221 */ /* 0x000fc80000000100 */
[----:B------:R-:W-:Y:S01]  /*37c0*/  FMUL R61, R61, 1.4426950216293334961 ;  /* 0x3fb8aa3b3d3d7820 */ /* 0x000fe20000400000 */
[----:B------:R-:W-:-:S05]  /*37d0*/  FADD R63, -R111, R216 ;  /* 0x000000d86f3f7221 */ /* 0x000fca0000000100 */
[----:B------:R-:W0:Y:S01]  /*37e0*/  MUFU.EX2 R61, R61 ;  /* 0x0000003d003d7308 */ /* 0x000e220000000800 */
[----:B------:R-:W-:Y:S01]  /*37f0*/  FMUL R63, R63, 1.4426950216293334961 ;  /* 0x3fb8aa3b3f3f7820 */ /* 0x000fe20000400000 */
[----:B--2---:R-:W-:Y:S04]  /*3800*/  STS.U8 [R209+UR7], R84 ;  /* 0x00000054d1007988 */ /* 0x004fe80008000007 */
[----:B---3--:R-:W-:Y:S04]  /*3810*/  STS.U8 [R209+UR7+0x400], R94 ;  /* 0x0004005ed1007988 */ /* 0x008fe80008000007 */
[----:B-----5:R-:W-:Y:S04]  /*3820*/  STS.U8 [R209+UR7+0x800], R98 ;  /* 0x00080062d1007988 */ /* 0x020fe80008000007 */
        /* <DEDUP_REMOVED lines=27> */
[----:B------:R1:W-:Y:S04]  /*39e0*/  STS.U8 [R203+UR7+0x1b00], R60 ;  /* 0x001b003ccb007988 */ /* 0x0003e80008000007 */
[----:B------:R-:W-:Y:S01]  /*39f0*/  STS.U8 [R203+UR7+0x1f00], R70 ;  /* 0x001f0046cb007988 */ /* 0x000fe20008000007 */
[----:B------:R-:W-:Y:S06]  /*3a00*/  BAR.SYNC.DEFER_BLOCKING 0x0 ;  /* 0x0000000000007b1d */ /* 0x000fec0000010000 */
[----:B------:R-:W2:Y:S04]  /*3a10*/  LDSM.16.M88.4 R64, [R202+UR7] ;  /* 0x00000007ca40783b */ /* 0x000ea80008000200 */
[----:B------:R-:W-:Y:S01]  /*3a20*/  LDSM.16.M88.4 R68, [R201+UR7] ;  /* 0x00000007c944783b */ /* 0x000fe20008000200 */
[----:B------:R-:W-:Y:S06]  /*3a30*/  BAR.SYNC.DEFER_BLOCKING 0x0 ;  /* 0x0000000000007b1d */ /* 0x000fec0000010000 */
[----:B------:R-:W-:Y:S04]  /*3a40*/  STSM.16.M88.4 [R200], R72 ;  /* 0x00000048c8007844 */ /* 0x000fe80000000200 */
[----:B------:R-:W-:Y:S01]  /*3a50*/  STSM.16.M88.4 [R200+0x1000], R76 ;  /* 0x0010004cc8007844 */ /* 0x000fe20000000200 */
[----:B------:R-:W-:Y:S01]  /*3a60*/  BAR.SYNC.DEFER_BLOCKING 0x0 ;  /* 0x0000000000007b1d */ /* 0x000fe20000010000 */
[----:B-1----:R-:W-:-:S04]  /*3a70*/  FADD R60, -R108, R217 ;  /* 0x000000d96c3c7221 */ /* 0x002fc80000000100 */
[----:B------:R-:W-:Y:S01]  /*3a80*/  FMUL R60, R60, 1.4426950216293334961 ;  /* 0x3fb8aa3b3c3c7820 */ /* 0x000fe20000400000 */
[----:B------:R-:W1:Y:S04]  /*3a90*/  LDS.64 R104, [R199+UR7] ;  /* 0x00000007c7687984 */ /* 0x000e680008000a00 */
[----:B------:R-:W3:Y:S04]  /*3aa0*/  LDS.64 R106, [R199+UR7+0x800] ;  /* 0x00080007c76a7984 */ /* 0x000ee80008000a00 */
[----:B------:R-:W4:Y:S04]  /*3ab0*/  LDS.64 R100, [R198+UR7] ;  /* 0x00000007c6647984 */ /* 0x000f280008000a00 */
[----:B------:R-:W5:Y:S04]  /*3ac0*/  LDS.64 R102, [R198+UR7+0x800] ;  /* 0x00080007c6667984 */ /* 0x000f680008000a00 */
[----:B------:R-:W5:Y:S04]  /*3ad0*/  LDS.64 R96, [R199+UR7+0x1000] ;  /* 0x00100007c7607984 */ /* 0x000f680008000a00 */
[----:B------:R-:W5:Y:S04]  /*3ae0*/  LDS.64 R98, [R199+UR7+0x1800] ;  /* 0x00180007c7627984 */ /* 0x000f680008000a00 */
[----:B------:R-:W5:Y:S04]  /*3af0*/  LDS.64 R88, [R198+UR7+0x1000] ;  /* 0x00100007c6587984 */ /* 0x000f680008000a00 */
[----:B------:R-:W5:Y:S01]  /*3b00*/  LDS.64 R90, [R198+UR7+0x1800] ;  /* 0x00180007c65a7984 */ /* 0x000f620008000a00 */
[----:B------:R-:W-:Y:S01]  /*3b10*/  FADD R62, -R110, R215 ;  /* 0x000000d76e3e7221 */ /* 0x000fe20000000100 */
[----:B------:R-:W1:Y:S08]  /*3b20*/  MUFU.EX2 R60, R60 ;  /* 0x0000003c003c7308 */ /* 0x000e700000000800 */
[----:B------:R-:W5:Y:S01]  /*3b30*/  MUFU.EX2 R63, R63 ;  /* 0x0000003f003f7308 */ /* 0x000f620000000800 */
[----:B------:R-:W-:Y:S01]  /*3b40*/  FMUL R62, R62, 1.4426950216293334961 ;  /* 0x3fb8aa3b3e3e7820 */ /* 0x000fe20000400000 */
[C---:B0-----:R-:W-:Y:S01]  /*3b50*/  FMUL R54, R61.reuse, R54 ;  /* 0x000000363d367220 */ /* 0x041fe20000400000 */
[----:B------:R-:W-:Y:S01]  /*3b60*/  FMUL R55, R61, R55 ;  /* 0x000000373d377220 */ /* 0x000fe20000400000 */
[----:B--2---:R-:W-:Y:S01]  /*3b70*/  F2FP.F16.E4M3.UNPACK_B R82, R64 ;  /* 0x00000040ff52723e */ /* 0x004fe200020006ff */
[----:B------:R-:W0:Y:S03]  /*3b80*/  LDS.64 R80, [R197+UR7] ;  /* 0x00000007c5507984 */ /* 0x000e260008000a00 */
[----:B------:R-:W2:Y:S01]  /*3b90*/  MUFU.EX2 R62, R62 ;  /* 0x0000003e003e7308 */ /* 0x000ea20000000800 */
[C---:B-1----:R-:W-:Y:S01]  /*3ba0*/  FMUL R52, R60.reuse, R52 ;  /* 0x000000343c347220 */ /* 0x042fe20000400000 */
[----:B------:R-:W-:Y:S01]  /*3bb0*/  FMUL R53, R60, R53 ;  /* 0x000000353c357220 */ /* 0x000fe20000400000 */
[----:B------:R-:W-:Y:S01]  /*3bc0*/  F2FP.F16.E4M3.UNPACK_B R83, R65 ;  /* 0x00000041ff53723e */ /* 0x000fe200020006ff */
[----:B------:R-:W-:Y:S01]  /*3bd0*/  IMAD.MOV.U32 R72, RZ, RZ, R104 ;  /* 0x000000ffff487224 */ /* 0x000fe200078e0068 */
[----:B------:R-:W1:Y:S01]  /*3be0*/  LDS.64 R86, [R197+UR7+0x800] ;  /* 0x00080007c5567984 */ /* 0x000e620008000a00 */
[----:B---3--:R-:W-:-:S02]  /*3bf0*/  IMAD.MOV.U32 R73, RZ, RZ, R106 ;  /* 0x000000ffff497224 */ /* 0x008fc400078e006a */
[----:B----4-:R-:W-:Y:S01]  /*3c00*/  IMAD.MOV.U32 R74, RZ, RZ, R100 ;  /* 0x000000ffff4a7224 */ /* 0x010fe200078e0064 */
[----:B------:R-:W3:Y:S01]  /*3c10*/  LDS.64 R76, [R196+UR7] ;  /* 0x00000007c44c7984 */ /* 0x000ee20008000a00 */
[----:B-----5:R-:W-:Y:S02]  /*3c20*/  IMAD.MOV.U32 R75, RZ, RZ, R102 ;  /* 0x000000ffff4b7224 */ /* 0x020fe400078e0066 */
[C---:B------:R-:W-:Y:S01]  /*3c30*/  FMUL R58, R63.reuse, R58 ;  /* 0x0000003a3f3a7220 */ /* 0x040fe20000400000 */
[----:B------:R-:W-:Y:S01]  /*3c40*/  FMUL R59, R63, R59 ;  /* 0x0000003b3f3b7220 */ /* 0x000fe20000400000 */
[----:B------:R-:W4:Y:S03]  /*3c50*/  LDS.64 R78, [R196+UR7+0x800] ;  /* 0x00080007c44e7984 */ /* 0x000f260008000a00 */
[----:B------:R-:W-:Y:S01]  /*3c60*/  HMMA.16816.F32 R52, R72, R82, R52 ;  /* 0x000000524834723c */ /* 0x000fe20000001834 */
[C---:B--2---:R-:W-:Y:S01]  /*3c70*/  FMUL R56, R62.reuse, R56 ;  /* 0x000000383e387220 */ /* 0x044fe20000400000 */
[----:B------:R-:W-:Y:S01]  /*3c80*/  FMUL R57, R62, R57 ;  /* 0x000000393e397220 */ /* 0x000fe20000400000 */
[----:B------:R-:W-:Y:S01]  /*3c90*/  IMAD.MOV.U32 R72, RZ, RZ, R96 ;  /* 0x000000ffff487224 */ /* 0x000fe200078e0060 */
[----:B------:R-:W2:Y:S01]  /*3ca0*/  LDS.64 R92, [R197+UR7+0x1000] ;  /* 0x00100007c55c7984 */ /* 0x000ea20008000a00 */
[----:B------:R-:W-:-:S02]  /*3cb0*/  IMAD.MOV.U32 R73, RZ, RZ, R98 ;  /* 0x000000ffff497224 */ /* 0x000fc400078e0062 */
[----:B------:R-:W-:Y:S01]  /*3cc0*/  IMAD.MOV.U32 R74, RZ, RZ, R88 ;  /* 0x000000ffff4a7224 */ /* 0x000fe200078e0058 */
[----:B------:R-:W5:Y:S01]  /*3cd0*/  LDS.64 R94, [R197+UR7+0x1800] ;  /* 0x00180007c55e7984 */ /* 0x000f620008000a00 */
[----:B------:R-:W-:-:S03]  /*3ce0*/  IMAD.MOV.U32 R75, RZ, RZ, R90 ;  /* 0x000000ffff4b7224 */ /* 0x000fc600078e005a */
[----:B------:R-:W-:Y:S04]  /*3cf0*/  LDS.64 R84, [R196+UR7+0x1800] ;  /* 0x00180007c4547984 */ /* 0x000fe80008000a00 */
[----:B------:R-:W-:Y:S01]  /*3d00*/  HMMA.16816.F32 R56, R72, R82, R56 ;  /* 0x000000524838723c */ /* 0x000fe20000001838 */
[----:B------:R-:W2:Y:S01]  /*3d10*/  LDS.64 R82, [R196+UR7+0x1000] ;  /* 0x00100007c4527984 */ /* 0x000ea20008000a00 */
[----:B------:R-:W-:Y:S01]  /*3d20*/  F2FP.F16.E4M3.UNPACK_B R64, R64.H1 ;  /* 0x00000040ff40723e */ /* 0x000fe200030006ff */
[----:B------:R-:W-:Y:S01]  /*3d30*/  IMAD.MOV.U32 R72, RZ, RZ, R105 ;  /* 0x000000ffff487224 */ /* 0x000fe200078e0069 */
[----:B------:R-:W-:Y:S01]  /*3d40*/  F2FP.F16.E4M3.UNPACK_B R65, R65.H1 ;  /* 0x00000041ff41723e */ /* 0x000fe200030006ff */
[----:B------:R-:W-:Y:S02]  /*3d50*/  IMAD.MOV.U32 R73, RZ, RZ, R107 ;  /* 0x000000ffff497224 */ /* 0x000fe400078e006b */
[----:B------:R-:W-:-:S02]  /*3d60*/  IMAD.MOV.U32 R74, RZ, RZ, R101 ;  /* 0x000000ffff4a7224 */ /* 0x000fc400078e0065 */
[----:B------:R-:W-:Y:S01]  /*3d70*/  IMAD.MOV.U32 R75, RZ, RZ, R103 ;  /* 0x000000ffff4b7224 */ /* 0x000fe200078e0067 */
[----:B------:R-:W-:Y:S04]  /*3d80*/  LDS.64 R100, [R199+UR7+0x1080] ;  /* 0x00108007c7647984 */ /* 0x000fe80008000a00 */
[----:B------:R-:W-:Y:S02]  /*3d90*/  LDS.64 R102, [R199+UR7+0x1880] ;  /* 0x00188007c7667984 */ /* 0x000fe40008000a00 */
[----:B------:R-:W-:Y:S01]  /*3da0*/  HMMA.16816.F32 R52, R72, R64, R52 ;  /* 0x000000404834723c */ /* 0x000fe20000001834 */
[----:B------:R-:W-:Y:S02]  /*3db0*/  IMAD.MOV.U32 R72, RZ, RZ, R97 ;  /* 0x000000ffff487224 */ /* 0x000fe400078e0061 */
[----:B------:R-:W-:Y:S01]  /*3dc0*/  IMAD.MOV.U32 R73, RZ, RZ, R99 ;  /* 0x000000ffff497224 */ /* 0x000fe200078e0063 */
[----:B------:R-:W5:Y:S01]  /*3dd0*/  LDS.64 R96, [R199+UR7+0x80] ;  /* 0x00008007c7607984 */ /* 0x000f620008000a00 */
[----:B------:R-:W-:-:S02]  /*3de0*/  IMAD.MOV.U32 R74, RZ, RZ, R89 ;  /* 0x000000ffff4a7224 */ /* 0x000fc400078e0059 */
[----:B------:R-:W-:Y:S01]  /*3df0*/  IMAD.MOV.U32 R75, RZ, RZ, R91 ;  /* 0x000000ffff4b7224 */ /* 0x000fe200078e005b */
[----:B------:R-:W5:Y:S04]  /*3e00*/  LDS.64 R98, [R199+UR7+0x880] ;  /* 0x00088007c7627984 */ /* 0x000f680008000a00 */
[----:B------:R-:W5:Y:S02]  /*3e10*/  LDS.64 R90, [R198+UR7+0x80] ;  /* 0x00008007c65a7984 */ /* 0x000f640008000a00 */
[----:B------:R-:W-:Y:S01]  /*3e20*/  HMMA.16816.F32 R56, R72, R64, R56 ;  /* 0x000000404838723c */ /* 0x000fe20000001838 */
[----:B------:R-:W-:Y:S01]  /*3e30*/  F2FP.F16.E4M3.UNPACK_B R64, R66 ;  /* 0x00000042ff40723e */ /* 0x000fe200020006ff */
[----:B0-----:R-:W-:Y:S01]  /*3e40*/  IMAD.MOV.U32 R72, RZ, RZ, R80 ;  /* 0x000000ffff487224 */ /* 0x001fe200078e0050 */
[----:B------:R-:W-:Y:S01]  /*3e50*/  F2FP.F16.E4M3.UNPACK_B R65, R67 ;  /* 0x00000043ff41723e */ /* 0x000fe200020006ff */
[----:B-1----:R-:W-:Y:S01]  /*3e60*/  IMAD.MOV.U32 R73, RZ, RZ, R86 ;  /* 0x000000ffff497224 */ /* 0x002fe200078e0056 */
[----:B------:R-:W0:Y:S01]  /*3e70*/  LDS.64 R88, [R198+UR7+0x880] ;  /* 0x00088007c6587984 */ /* 0x000e220008000a00 */
[----:B---3--:R-:W-:-:S02]  /*3e80*/  IMAD.MOV.U32 R74, RZ, RZ, R76 ;  /* 0x000000ffff4a7224 */ /* 0x008fc400078e004c */
[----:B----4-:R-:W-:-:S07]  /*3e90*/  IMAD.MOV.U32 R75, RZ, RZ, R78 ;  /* 0x000000ffff4b7224 */ /* 0x010fce00078e004e */
[----:B------:R-:W-:Y:S01]  /*3ea0*/  HMMA.16816.F32 R52, R72, R64, R52 ;  /* 0x000000404834723c */ /* 0x000fe20000001834 */
[----:B--2---:R-:W-:Y:S02]  /*3eb0*/  IMAD.MOV.U32 R72, RZ, RZ, R92 ;  /* 0x000000ffff487224 */ /* 0x004fe400078e005c */
[----:B-----5:R-:W-:Y:S02]  /*3ec0*/  IMAD.MOV.U32 R73, RZ, RZ, R94 ;  /* 0x000000ffff497224 */ /* 0x020fe400078e005e */
[----:B------:R-:W-:Y:S02]  /*3ed0*/  IMAD.MOV.U32 R74, RZ, RZ, R82 ;  /* 0x000000ffff4a7224 */ /* 0x000fe400078e0052 */
[----:B------:R-:W-:-:S07]  /*3ee0*/  IMAD.MOV.U32 R75, RZ, RZ, R84 ;  /* 0x000000ffff4b7224 */ /* 0x000fce00078e0054 */
[----:B------:R-:W-:Y:S01]  /*3ef0*/  HMMA.16816.F32 R56, R72, R64, R56 ;  /* 0x000000404838723c */ /* 0x000fe20000001838 */
[----:B------:R-:W1:Y:S04]  /*3f00*/  LDS.64 R72, [R198+UR7+0x1080] ;  /* 0x00108007c6487984 */ /* 0x000e680008000a00 */
[----:B------:R-:W2:Y:S01]  /*3f10*/  LDS.64 R74, [R198+UR7+0x1880] ;  /* 0x00188007c64a7984 */ /* 0x000ea20008000a00 */
[----:B------:R-:W-:Y:S01]  /*3f20*/  F2FP.F16.E4M3.UNPACK_B R104, R66.H1 ;  /* 0x00000042ff68723e */ /* 0x000fe200030006ff */
[----:B------:R-:W-:Y:S01]  /*3f30*/  IMAD.MOV.U32 R64, RZ, RZ, R81 ;  /* 0x000000ffff407224 */ /* 0x000fe200078e0051 */
[----:B------:R-:W-:Y:S01]  /*3f40*/  F2FP.F16.E4M3.UNPACK_B R105, R67.H1 ;  /* 0x00000043ff69723e */ /* 0x000fe200030006ff */
[----:B------:R-:W-:Y:S02]  /*3f50*/  IMAD.MOV.U32 R65, RZ, RZ, R87 ;  /* 0x000000ffff417224 */ /* 0x000fe400078e0057 */
[----:B------:R-:W-:Y:S01]  /*3f60*/  IMAD.MOV.U32 R66, RZ, RZ, R77 ;  /* 0x000000ffff427224 */ /* 0x000fe200078e004d */
[----:B------:R-:W-:Y:S01]  /*3f70*/  F2FP.F16.E4M3.UNPACK_B R80, R68 ;  /* 0x00000044ff50723e */ /* 0x000fe200020006ff */
[----:B------:R-:W-:Y:S01]  /*3f80*/  IMAD.MOV.U32 R67, RZ, RZ, R79 ;  /* 0x000000ffff437224 */ /* 0x000fe200078e004f */
[----:B------:R-:W-:Y:S01]  /*3f90*/  F2FP.F16.E4M3.UNPACK_B R81, R69 ;  /* 0x00000045ff51723e */ /* 0x000fe200020006ff */
[----:B------:R-:W-:Y:S04]  /*3fa0*/  LDS.64 R86, [R197+UR7+0x880] ;  /* 0x00088007c5567984 */ /* 0x000fe80008000a00 */
[----:B------:R-:W-:Y:S01]  /*3fb0*/  LDS.64 R78, [R196+UR7+0x80] ;  /* 0x00008007c44e7984 */ /* 0x000fe20008000a00 */
[----:B------:R-:W-:Y:S01]  /*3fc0*/  HMMA.16816.F32 R52, R64, R104, R52 ;  /* 0x000000684034723c */ /* 0x000fe20000001834 */
[----:B------:R-:W-:-:S02]  /*3fd0*/  IMAD.MOV.U32 R64, RZ, RZ, R93 ;  /* 0x000000ffff407224 */ /* 0x000fc400078e005d */
[----:B------:R-:W-:Y:S01]  /*3fe0*/  IMAD.MOV.U32 R65, RZ, RZ, R95 ;  /* 0x000000ffff417224 */ /* 0x000fe200078e005f */
[----:B------:R-:W-:Y:S01]  /*3ff0*/  LDS.64 R76, [R196+UR7+0x880] ;  /* 0x00088007c44c7984 */ /* 0x000fe20008000a00 */
[----:B------:R-:W-:Y:S02]  /*4000*/  IMAD.MOV.U32 R66, RZ, RZ, R83 ;  /* 0x000000ffff427224 */ /* 0x000fe400078e0053 */
[----:B------:R-:W-:Y:S01]  /*4010*/  IMAD.MOV.U32 R67, RZ, RZ, R85 ;  /* 0x000000ffff437224 */ /* 0x000fe200078e0055 */
[----:B------:R-:W-:Y:S04]  /*4020*/  LDS.64 R94, [R197+UR7+0x1080] ;  /* 0x00108007c55e7984 */ /* 0x000fe80008000a00 */
[----:B------:R-:W3:Y:S02]  /*4030*/  LDS.64 R84, [R197+UR7+0x80] ;  /* 0x00008007c5547984 */ /* 0x000ee40008000a00 */
[----:B------:R-:W-:Y:S01]  /*4040*/  HMMA.16816.F32 R56, R64, R104, R56 ;  /* 0x000000684038723c */ /* 0x000fe20000001838 */
[----:B------:R-:W-:Y:S01]  /*4050*/  IMAD.MOV.U32 R64, RZ, RZ, R96 ;  /* 0x000000ffff407224 */ /* 0x000fe200078e0060 */
[----:B------:R-:W4:Y:S01]  /*4060*/  LDS.64 R92, [R197+UR7+0x1880] ;  /* 0x00188007c55c7984 */ /* 0x000f220008000a00 */
[----:B------:R-:W-:-:S02]  /*4070*/  IMAD.MOV.U32 R65, RZ, RZ, R98 ;  /* 0x000000ffff417224 */ /* 0x000fc400078e0062 */
[----:B------:R-:W-:Y:S01]  /*4080*/  IMAD.MOV.U32 R66, RZ, RZ, R90 ;  /* 0x000000ffff427224 */ /* 0x000fe200078e005a */
[----:B------:R-:W-:Y:S01]  /*4090*/  LDS.64 R82, [R196+UR7+0x1880] ;  /* 0x00188007c4527984 */ /* 0x000fe20008000a00 */
[----:B0-----:R-:W-:-:S07]  /*40a0*/  IMAD.MOV.U32 R67, RZ, RZ, R88 ;  /* 0x000000ffff437224 */ /* 0x001fce00078e0058 */
[----:B------:R-:W-:Y:S01]  /*40b0*/  HMMA.16816.F32 R52, R64, R80, R52 ;  /* 0x000000504034723c */ /* 0x000fe20000001834 */
[----:B------:R-:W-:Y:S02]  /*40c0*/  IMAD.MOV.U32 R64, RZ, RZ, R100 ;  /* 0x000000ffff407224 */ /* 0x000fe400078e0064 */
[----:B------:R-:W-:Y:S02]  /*40d0*/  IMAD.MOV.U32 R65, RZ, RZ, R102 ;  /* 0x000000ffff417224 */ /* 0x000fe400078e0066 */
[----:B-1----:R-:W-:Y:S02]  /*40e0*/  IMAD.MOV.U32 R66, RZ, RZ, R72 ;  /* 0x000000ffff427224 */ /* 0x002fe400078e0048 */
[----:B--2---:R-:W-:-:S07]  /*40f0*/  IMAD.MOV.U32 R67, RZ, RZ, R74 ;  /* 0x000000ffff437224 */ /* 0x004fce00078e004a */
[----:B------:R-:W-:Y:S01]  /*4100*/  HMMA.16816.F32 R56, R64, R80, R56 ;  /* 0x000000504038723c */ /* 0x000fe20000001838 */
[----:B------:R-:W0:Y:S01]  /*4110*/  LDS.64 R80, [R196+UR7+0x1080] ;  /* 0x00108007c4507984 */ /* 0x000e220008000a00 */
[----:B------:R-:W-:Y:S01]  /*4120*/  F2FP.F16.E4M3.UNPACK_B R68, R68.H1 ;  /* 0x00000044ff44723e */ /* 0x000fe200030006ff */
[----:B------:R-:W-:Y:S01]  /*4130*/  IMAD.MOV.U32 R64, RZ, RZ, R97 ;  /* 0x000000ffff407224 */ /* 0x000fe200078e0061 */
[----:B------:R-:W-:Y:S01]  /*4140*/  F2FP.F16.E4M3.UNPACK_B R69, R69.H1 ;  /* 0x00000045ff45723e */ /* 0x000fe200030006ff */
[----:B------:R-:W-:Y:S02]  /*4150*/  IMAD.MOV.U32 R65, RZ, RZ, R99 ;  /* 0x000000ffff417224 */ /* 0x000fe400078e0063 */
[----:B------:R-:W-:Y:S02]  /*4160*/  IMAD.MOV.U32 R66, RZ, RZ, R91 ;  /* 0x000000ffff427224 */ /* 0x000fe400078e005b */
[----:B------:R-:W-:-:S07]  /*4170*/  IMAD.MOV.U32 R67, RZ, RZ, R89 ;  /* 0x000000ffff437224 */ /* 0x000fce00078e0059 */
[----:B------:R-:W-:Y:S01]  /*4180*/  HMMA.16816.F32 R52, R64, R68, R52 ;  /* 0x000000444034723c */ /* 0x000fe20000001834 */
[----:B------:R-:W-:Y:S02]  /*4190*/  IMAD.MOV.U32 R64, RZ, RZ, R101 ;  /* 0x000000ffff407224 */ /* 0x000fe400078e0065 */
[----:B------:R-:W-:Y:S02]  /*41a0*/  IMAD.MOV.U32 R65, RZ, RZ, R103 ;  /* 0x000000ffff417224 */ /* 0x000fe400078e0067 */
[----:B------:R-:W-:Y:S02]  /*41b0*/  IMAD.MOV.U32 R66, RZ, RZ, R73 ;  /* 0x000000ffff427224 */ /* 0x000fe400078e0049 */
[----:B------:R-:W-:-:S07]  /*41c0*/  IMAD.MOV.U32 R67, RZ, RZ, R75 ;  /* 0x000000ffff437224 */ /* 0x000fce00078e004b */
[----:B------:R-:W-:Y:S01]  /*41d0*/  HMMA.16816.F32 R56, R64, R68, R56 ;  /* 0x000000444038723c */ /* 0x000fe20000001838 */
[----:B------:R-:W-:Y:S01]  /*41e0*/  F2FP.F16.E4M3.UNPACK_B R68, R70 ;  /* 0x00000046ff44723e */ /* 0x000fe200020006ff */
[----:B---3--:R-:W-:Y:S01]  /*41f0*/  IMAD.MOV.U32 R64, RZ, RZ, R84 ;  /* 0x000000ffff407224 */ /* 0x008fe200078e0054 */
[----:B------:R-:W-:Y:S01]  /*4200*/  F2FP.F16.E4M3.UNPACK_B R69, R71 ;  /* 0x00000047ff45723e */ /* 0x000fe200020006ff */
[----:B------:R-:W-:Y:S02]  /*4210*/  IMAD.MOV.U32 R65, RZ, RZ, R86 ;  /* 0x000000ffff417224 */ /* 0x000fe400078e0056 */
[----:B------:R-:W-:Y:S02]  /*4220*/  IMAD.MOV.U32 R66, RZ, RZ, R78 ;  /* 0x000000ffff427224 */ /* 0x000fe400078e004e */
[----:B------:R-:W-:-:S07]  /*4230*/  IMAD.MOV.U32 R67, RZ, RZ, R76 ;  /* 0x000000ffff437224 */ /* 0x000fce00078e004c */
[----:B------:R-:W-:Y:S01]  /*4240*/  HMMA.16816.F32 R52, R64, R68, R52 ;  /* 0x000000444034723c */ /* 0x000fe20000001834 */
[----:B------:R-:W-:Y:S02]  /*4250*/  IMAD.MOV.U32 R64, RZ, RZ, R94 ;  /* 0x000000ffff407224 */ /* 0x000fe400078e005e */
[----:B----4-:R-:W-:Y:S02]  /*4260*/  IMAD.MOV.U32 R65, RZ, RZ, R92 ;  /* 0x000000ffff417224 */ /* 0x010fe400078e005c */
[----:B0-----:R-:W-:Y:S02]  /*4270*/  IMAD.MOV.U32 R66, RZ, RZ, R80 ;  /* 0x000000ffff427224 */ /* 0x001fe400078e0050 */
[----:B------:R-:W-:-:S07]  /*4280*/  IMAD.MOV.U32 R67, RZ, RZ, R82 ;  /* 0x000000ffff437224 */ /* 0x000fce00078e0052 */
[----:B------:R-:W-:Y:S01]  /*4290*/  HMMA.16816.F32 R56, R64, R68, R56 ;  /* 0x000000444038723c */ /* 0x000fe20000001838 */
[----:B------:R-:W-:Y:S01]  /*42a0*/  F2FP.F16.E4M3.UNPACK_B R72, R70.H1 ;  /* 0x00000046ff48723e */ /* 0x000fe200030006ff */
[----:B------:R-:W-:Y:S01]  /*42b0*/  IMAD.MOV.U32 R68, RZ, RZ, R85 ;  /* 0x000000ffff447224 */ /* 0x000fe200078e0055 */
[----:B------:R-:W-:Y:S01]  /*42c0*/  F2FP.F16.E4M3.UNPACK_B R73, R71.H1 ;  /* 0x00000047ff49723e */ /* 0x000fe200030006ff */
[----:B------:R-:W-:Y:S02]  /*42d0*/  IMAD.MOV.U32 R69, RZ, RZ, R87 ;  /* 0x000000ffff457224 */ /* 0x000fe400078e0057 */
[----:B------:R-:W-:Y:S02]  /*42e0*/  IMAD.MOV.U32 R70, RZ, RZ, R79 ;  /* 0x000000ffff467224 */ /* 0x000fe400078e004f */
[----:B------:R-:W-:Y:S02]  /*42f0*/  IMAD.MOV.U32 R71, RZ, RZ, R77 ;  /* 0x000000ffff477224 */ /* 0x000fe400078e004d */
[----:B------:R-:W-:-:S02]  /*4300*/  IMAD.MOV.U32 R64, RZ, RZ, R95 ;  /* 0x000000ffff407224 */ /* 0x000fc400078e005f */
[----:B------:R-:W-:Y:S02]  /*4310*/  IMAD.MOV.U32 R65, RZ, RZ, R93 ;  /* 0x000000ffff417224 */ /* 0x000fe400078e005d */
[----:B------:R-:W-:Y:S02]  /*4320*/  IMAD.MOV.U32 R66, RZ, RZ, R81 ;  /* 0x000000ffff427224 */ /* 0x000fe400078e0051 */
[----:B------:R-:W-:Y:S01]  /*4330*/  IMAD.MOV.U32 R67, RZ, RZ, R83 ;  /* 0x000000ffff437224 */ /* 0x000fe200078e0053 */
[----:B------:R-:W-:Y:S01]  /*4340*/  HMMA.16816.F32 R52, R68, R72, R52 ;  /* 0x000000484434723c */ /* 0x000fe20000001834 */
[----:B------:R-:W-:-:S07]  /*4350*/  UIADD3 UR6, UPT, UPT, UR6, 0x80, URZ ;  /* 0x0000008006067890 */ /* 0x000fce000fffe0ff */
[----:B------:R-:W-:Y:S01]  /*4360*/  HMMA.16816.F32 R56, R64, R72, R56 ;  /* 0x000000484038723c */ /* 0x000fe20000001838 */
[----:B------:R-:W-:Y:S01]  /*4370*/  UISETP.GE.AND UP0, UPT, UR6, UR15, UPT ;  /* 0x0000000f0600728c */ /* 0x000fe2000bf06270 */
[----:B------:R-:W-:Y:S02]  /*4380*/  FFMA2 R48, R222.F32x2.HI_LO, R60.F32x2.HI_LO, R48.F32x2.HI_LO ;  /* 0x0000003cde307249 */ /* 0x000fe40000000030 */
[----:B------:R-:W-:Y:S02]  /*4390*/  FFMA2 R50, R220.F32x2.HI_LO, R62.F32x2.HI_LO, R50.F32x2.HI_LO ;  /* 0x0000003edc327249 */ /* 0x000fe40000000032 */
[----:B------:R-:W-:Y:S02]  /*43a0*/  IMAD.MOV.U32 R217, RZ, RZ, R108 ;  /* 0x000000ffffd97224 */ /* 0x000fe400078e006c */
[----:B------:R-:W-:Y:S02]  /*43b0*/  IMAD.MOV.U32 R218, RZ, RZ, R109 ;  /* 0x000000ffffda7224 */ /* 0x000fe400078e006d */
[----:B------:R-:W-:-:S02]  /*43c0*/  IMAD.MOV.U32 R215, RZ, RZ, R110 ;  /* 0x000000ffffd77224 */ /* 0x000fc400078e006e */
[----:B------:R-:W-:Y:S02]  /*43d0*/  IMAD.MOV.U32 R216, RZ, RZ, R111 ;  /* 0x000000ffffd87224 */ /* 0x000fe400078e006f */
[----:B------:R-:W-:Y:S02]  /*43e0*/  IMAD.MOV.U32 R222, RZ, RZ, R48 ;  /* 0x000000ffffde7224 */ /* 0x000fe400078e0030 */
[----:B------:R-:W-:Y:S02]  /*43f0*/  IMAD.MOV.U32 R223, RZ, RZ, R49 ;  /* 0x000000ffffdf7224 */ /* 0x000fe400078e0031 */
[----:B------:R-:W-:Y:S02]  /*4400*/  IMAD.MOV.U32 R220, RZ, RZ, R50 ;  /* 0x000000ffffdc7224 */ /* 0x000fe400078e0032 */
[----:B------:R-:W-:Y:S01]  /*4410*/  IMAD.MOV.U32 R221, RZ, RZ, R51 ;  /* 0x000000ffffdd7224 */ /* 0x000fe200078e0033 */
[----:B------:R-:W-:Y:S02]  /*4420*/  ULEA UR5, UR11, UR5, 0x7 ;  /* 0x000000050b057291 */ /* 0x000fe4000f8e38ff */
[----:B------:R-:W-:Y:S01]  /*4430*/  ULEA UR4, UR14, UR4, 0x7 ;  /* 0x000000040e047291 */ /* 0x000fe2000f8e38ff */
[----:B------:R-:W-:Y:S11]  /*4440*/  BRA.U !UP0, `(.L_x_1) ;  /* 0xffffffd108d87547 */ /* 0x000ff6000b83ffff */
.L_x_0:
[----:B------:R-:W-:Y:S01]  /*4450*/  LOP3.LUT R5, R195, 0x18, RZ, 0xc0, !PT ;  /* 0x00000018c3057812 */ /* 0x000fe200078ec0ff */
[----:B------:R-:W-:Y:S01]  /*4460*/  IMAD.SHL.U32 R3, R212, 0x2, RZ ;  /* 0x00000002d4037824 */ /* 0x000fe200078e00ff */
[----:B------:R-:W-:Y:S01]  /*4470*/  FSETP.GT.AND P2, PT, |R222|, 8.50705917302346158658e+37, PT ;  /* 0x7e800000de00780b */ /* 0x000fe20003f44200 */
[----:B------:R-:W-:Y:S01]  /*4480*/  BAR.SYNC.DEFER_BLOCKING 0x0 ;  /* 0x0000000000007b1d */ /* 0x000fe20000010000 */
[----:B------:R-:W-:Y:S01]  /*4490*/  LOP3.LUT R210, R211, 0x60, R210, 0xf8, !PT ;  /* 0x00000060d3d27812 */ /* 0x000fe200078ef8d2 */
[----:B------:R-:W-:Y:S01]  /*44a0*/  IMAD R7, R5, 0x10, R2 ;  /* 0x0000001005077824 */ /* 0x000fe200078e0202 */
[----:B------:R-:W-:Y:S02]  /*44b0*/  SGXT.U32 R0, R0, 0x2 ;  /* 0x000000020000781a */ /* 0x000fe40000000000 */
[----:B------:R-:W-:Y:S01]  /*44c0*/  FSETP.GEU.AND P4, PT, |R222|, 1.175494350822287508e-38, PT ;  /* 0x00800000de00780b */ /* 0x000fe20003f8e200 */
[----:B------:R-:W-:Y:S01]  /*44d0*/  IMAD.SHL.U32 R7, R7, 0x4, RZ ;  /* 0x0000000407077824 */ /* 0x000fe200078e00ff */
[----:B------:R-:W-:Y:S01]  /*44e0*/  LOP3.LUT R4, R195, 0xc0, RZ, 0xc0, !PT ;  /* 0x000000c0c3047812 */ /* 0x000fe200078ec0ff */
[----:B------:R-:W0:Y:S01]  /*44f0*/  LDC R28, c[0x0][0x3e8] ;  /* 0x0000fa00ff1c7b82 */ /* 0x000e220000000800 */
[----:B------:R-:W-:Y:S01]  /*4500*/  LOP3.LUT R210, R210, R0, R3, 0xfe, !PT ;  /* 0x00000000d2d27212 */ /* 0x000fe200078efe03 */
[C---:B------:R-:W-:Y:S01]  /*4510*/  FMUL R0, R222.reuse, 8388608 ;  /* 0x4b000000de007820 */ /* 0x040fe20000400000 */
[----:B------:R-:W-:Y:S01]  /*4520*/  FSETP.GEU.AND P1, PT, R222, 1.175494350822287508e-38, PT ;  /* 0x00800000de00780b */ /* 0x000fe20003f2e000 */
[----:B------:R-:W-:Y:S01]  /*4530*/  @P2 FMUL R53, R53, 0.25 ;  /* 0x3e80000035352820 */ /* 0x000fe20000400000 */
[----:B------:R-:W-:Y:S01]  /*4540*/  SHF.R.U32.HI R2, RZ, 0x1, R4 ;  /* 0x00000001ff027819 */ /* 0x000fe20000011604 */
[----:B------:R-:W-:Y:S01]  /*4550*/  @P2 FMUL R52, R52, 0.25 ;  /* 0x3e80000034342820 */ /* 0x000fe20000400000 */
[----:B------:R-:W-:Y:S01]  /*4560*/  FSEL R23, R0, R222, !P1 ;  /* 0x000000de00177208 */ /* 0x000fe20004800000 */
[----:B------:R-:W-:Y:S01]  /*4570*/  @P2 FMUL R222, R222, 0.25 ;  /* 0x3e800000dede2820 */ /* 0x000fe20000400000 */
[----:B------:R-:W-:Y:S01]  /*4580*/  LOP3.LUT R21, R7, R2, RZ, 0x3c, !PT ;  /* 0x0000000207157212 */ /* 0x000fe200078e3cff */
[----:B------:R-:W-:Y:S01]  /*4590*/  IMAD.SHL.U32 R2, R195, 0x10, RZ ;  /* 0x00000010c3027824 */ /* 0x000fe200078e00ff */
[C---:B------:R-:W-:Y:S01]  /*45a0*/  FSETP.GT.AND P5, PT, |R223|.reuse, 8.50705917302346158658e+37, PT ;  /* 0x7e800000df00780b */ /* 0x040fe20003fa4200 */
[----:B------:R-:W-:Y:S01]  /*45b0*/  @!P4 FMUL R222, R222, 16777216 ;  /* 0x4b800000dedec820 */ /* 0x000fe20000400000 */
[----:B------:R-:W-:Y:S01]  /*45c0*/  FSETP.GEU.AND P3, PT, |R223|, 1.175494350822287508e-38, PT ;  /* 0x00800000df00780b */ /* 0x000fe20003f6e200 */
[----:B------:R-:W-:Y:S01]  /*45d0*/  @!P4 FMUL R53, R53, 16777216 ;  /* 0x4b8000003535c820 */ /* 0x000fe20000400000 */
[----:B------:R-:W-:Y:S01]  /*45e0*/  LOP3.LUT R0, R2, 0x70, RZ, 0xc0, !PT ;  /* 0x0000007002007812 */ /* 0x000fe200078ec0ff */
[----:B------:R-:W-:Y:S01]  /*45f0*/  @!P4 FMUL R52, R52, 16777216 ;  /* 0x4b8000003434c820 */ /* 0x000fe20000400000 */
[----:B------:R-:W1:Y:S01]  /*4600*/  MUFU.RCP R2, R222 ;  /* 0x000000de00027308 */ /* 0x000e620000001000 */
[----:B------:R-:W-:Y:S01]  /*4610*/  FSETP.GEU.AND P6, PT, R223, 1.175494350822287508e-38, PT ;  /* 0x00800000df00780b */ /* 0x000fe20003fce000 */
[----:B------:R-:W2:Y:S01]  /*4620*/  LDC.64 R26, c[0x0][0x398] ;  /* 0x0000e600ff1a7b82 */ /* 0x000ea20000000a00 */
[----:B------:R-:W-:-:S02]  /*4630*/  VIADD R4, R0, UR7 ;  /* 0x0000000700047c36 */ /* 0x000fc40008000000 */
[----:B------:R-:W-:Y:S01]  /*4640*/  FMUL R0, R223, 8388608 ;  /* 0x4b000000df007820 */ /* 0x000fe20000400000 */
[C---:B------:R-:W-:Y:S01]  /*4650*/  FSETP.GT.AND P2, PT, |R221|.reuse, 8.50705917302346158658e+37, PT ;  /* 0x7e800000dd00780b */ /* 0x040fe20003f44200 */
[----:B------:R-:W3:Y:S01]  /*4660*/  LDCU.64 UR4, c[0x0][0x3e0] ;  /* 0x00007c00ff0477ac */ /* 0x000ee20008000a00 */
[----:B------:R-:W-:Y:S01]  /*4670*/  FSETP.GEU.AND P4, PT, |R221|, 1.175494350822287508e-38, PT ;  /* 0x00800000dd00780b */ /* 0x000fe20003f8e200 */
[----:B------:R-:W-:Y:S01]  /*4680*/  @P5 FMUL R55, R55, 0.25 ;  /* 0x3e80000037375820 */ /* 0x000fe20000400000 */
[----:B------:R-:W-:Y:S01]  /*4690*/  FSEL R30, R0, R223, !P6 ;  /* 0x000000df001e7208 */ /* 0x000fe20007000000 */
[----:B------:R-:W-:Y:S01]  /*46a0*/  @P5 FMUL R223, R223, 0.25 ;  /* 0x3e800000dfdf5820 */ /* 0x000fe20000400000 */
[----:B------:R-:W-:Y:S01]  /*46b0*/  FSEL R0, RZ, -23, P1 ;  /* 0xc1b80000ff007808 */ /* 0x000fe20000800000 */
[----:B------:R-:W-:Y:S01]  /*46c0*/  @P5 FMUL R54, R54, 0.25 ;  /* 0x3e80000036365820 */ /* 0x000fe20000400000 */
[----:B------:R-:W-:Y:S01]  /*46d0*/  FSETP.GEU.AND P1, PT, R221, 1.175494350822287508e-38, PT ;  /* 0x00800000dd00780b */ /* 0x000fe20003f2e000 */
[----:B------:R-:W-:Y:S01]  /*46e0*/  @!P3 FMUL R223, R223, 16777216 ;  /* 0x4b800000dfdfb820 */ /* 0x000fe20000400000 */
[----:B------:R-:W-:Y:S01]  /*46f0*/  FSETP.GT.AND P5, PT, |R220|, 8.50705917302346158658e+37, PT ;  /* 0x7e800000dc00780b */ /* 0x000fe20003fa4200 */
[----:B------:R-:W-:Y:S01]  /*4700*/  @!P3 FMUL R55, R55, 16777216 ;  /* 0x4b8000003737b820 */ /* 0x000fe20000400000 */
[C---:B-1----:R-:W-:Y:S01]  /*4710*/  FMUL R8, R2.reuse, R53 ;  /* 0x0000003502087220 */ /* 0x042fe20000400000 */
[----:B------:R-:W-:Y:S01]  /*4720*/  FMUL R9, R2, R52 ;  /* 0x0000003402097220 */ /* 0x000fe20000400000 */
[----:B------:R-:W-:Y:S01]  /*4730*/  FMUL R2, R221, 8388608 ;  /* 0x4b000000dd027820 */ /* 0x000fe20000400000 */
[----:B------:R-:W1:Y:S01]  /*4740*/  MUFU.RCP R3, R223 ;  /* 0x000000df00037308 */ /* 0x000e620000001000 */
[----:B------:R-:W-:Y:S01]  /*4750*/  @!P3 FMUL R54, R54, 16777216 ;  /* 0x4b8000003636b820 */ /* 0x000fe20000400000 */
[----:B------:R-:W-:Y:S01]  /*4760*/  FSETP.GEU.AND P3, PT, |R220|, 1.175494350822287508e-38, PT ;  /* 0x00800000dc00780b */ /* 0x000fe20003f6e200 */
[----:B------:R-:W-:Y:S01]  /*4770*/  @P2 FMUL R59, R59, 0.25 ;  /* 0x3e8000003b3b2820 */ /* 0x000fe20000400000 */
[----:B------:R-:W-:Y:S01]  /*4780*/  FSEL R32, R2, R221, !P1 ;  /* 0x000000dd02207208 */ /* 0x000fe20004800000 */
[----:B------:R-:W-:Y:S01]  /*4790*/  @P2 FMUL R221, R221, 0.25 ;  /* 0x3e800000dddd2820 */ /* 0x000fe20000400000 */
[----:B------:R-:W-:Y:S01]  /*47a0*/  LEA.HI R24, R5, R4, RZ, 0x1f ;  /* 0x0000000405187211 */ /* 0x000fe200078ff8ff */
[C---:B------:R-:W-:Y:S01]  /*47b0*/  FMUL R5, R220.reuse, 8388608 ;  /* 0x4b000000dc057820 */ /* 0x040fe20000400000 */
[----:B------:R-:W-:Y:S01]  /*47c0*/  FSEL R4, RZ, -23, P6 ;  /* 0xc1b80000ff047808 */ /* 0x000fe20003000000 */
[----:B------:R-:W-:Y:S01]  /*47d0*/  @!P4 FMUL R221, R221, 16777216 ;  /* 0x4b800000ddddc820 */ /* 0x000fe20000400000 */
[----:B------:R-:W-:Y:S01]  /*47e0*/  FSETP.GEU.AND P6, PT, R220, 1.175494350822287508e-38, PT ;  /* 0x00800000dc00780b */ /* 0x000fe20003fce000 */
[----:B------:R-:W-:Y:S01]  /*47f0*/  @P2 FMUL R58, R58, 0.25 ;  /* 0x3e8000003a3a2820 */ /* 0x000fe20000400000 */
[----:B------:R-:W-:Y:S01]  /*4800*/  VIADD R2, R23, 0xc0cafb0d ;  /* 0xc0cafb0d17027836 */ /* 0x000fe20000000000 */
[----:B------:R-:W4:Y:S01]  /*4810*/  MUFU.RCP R6, R221 ;  /* 0x000000dd00067308 */ /* 0x000f220000001000 */
[----:B------:R-:W-:Y:S01]  /*4820*/  FSEL R25, R5, R220, !P6 ;  /* 0x000000dc05197208 */ /* 0x000fe20007000000 */
[----:B------:R-:W-:Y:S01]  /*4830*/  @P5 FMUL R220, R220, 0.25 ;  /* 0x3e800000dcdc5820 */ /* 0x000fe20000400000 */
[----:B------:R-:W-:Y:S01]  /*4840*/  @!P4 FMUL R59, R59, 16777216 ;  /* 0x4b8000003b3bc820 */ /* 0x000fe20000400000 */
[C---:B-1----:R-:W-:Y:S01]  /*4850*/  FMUL R16, R3.reuse, R55 ;  /* 0x0000003703107220 */ /* 0x042fe20000400000 */
[----:B------:R-:W-:Y:S01]  /*4860*/  FMUL R17, R3, R54 ;  /* 0x0000003603117220 */ /* 0x000fe20000400000 */
[----:B------:R-:W-:-:S02]  /*4870*/  VIADD R3, R30, 0xc0cafb0d ;  /* 0xc0cafb0d1e037836 */ /* 0x000fc40000000000 */
[----:B------:R-:W-:Y:S01]  /*4880*/  @!P3 FMUL R220, R220, 16777216 ;  /* 0x4b800000dcdcb820 */ /* 0x000fe20000400000 */
[----:B------:R-:W-:Y:S01]  /*4890*/  @!P4 FMUL R58, R58, 16777216 ;  /* 0x4b8000003a3ac820 */ /* 0x000fe20000400000 */
[----:B------:R-:W-:Y:S01]  /*48a0*/  LOP3.LUT R2, R2, 0xff800000, RZ, 0xc0, !PT ;  /* 0xff80000002027812 */ /* 0x000fe200078ec0ff */
[----:B------:R-:W-:Y:S01]  /*48b0*/  @P5 FMUL R57, R57, 0.25 ;  /* 0x3e80000039395820 */ /* 0x000fe20000400000 */
[----:B------:R-:W-:Y:S01]  /*48c0*/  LOP3.LUT R5, R3, 0xff800000, RZ, 0xc0, !PT ;  /* 0xff80000003057812 */ /* 0x000fe200078ec0ff */
[----:B------:R-:W1:Y:S01]  /*48d0*/  MUFU.RCP R11, R220 ;  /* 0x000000dc000b7308 */ /* 0x000e620000001000 */
[----:B------:R-:W-:Y:S01]  /*48e0*/  I2FP.F32.S32 R3, R2 ;  /* 0x0000000200037245 */ /* 0x000fe20000201400 */
[----:B------:R-:W-:Y:S01]  /*48f0*/  @P5 FMUL R56, R56, 0.25 ;  /* 0x3e80000038385820 */ /* 0x000fe20000400000 */
[----:B------:R-:W-:Y:S01]  /*4900*/  I2FP.F32.S32 R7, R5 ;  /* 0x0000000500077245 */ /* 0x000fe20000201400 */
[----:B------:R-:W-:Y:S01]  /*4910*/  @!P3 FMUL R57, R57, 16777216 ;  /* 0x4b8000003939b820 */ /* 0x000fe20000400000 */
[C---:B----4-:R-:W-:Y:S01]  /*4920*/  FMUL R12, R6.reuse, R59 ;  /* 0x0000003b060c7220 */ /* 0x050fe20000400000 */
[----:B------:R-:W-:Y:S01]  /*4930*/  FMUL R13, R6, R58 ;  /* 0x0000003a060d7220 */ /* 0x000fe20000400000 */
[----:B------:R-:W-:-:S02]  /*4940*/  VIADD R6, R25, 0xc0cafb0d ;  /* 0xc0cafb0d19067836 */ /* 0x000fc40000000000 */
[----:B------:R-:W-:Y:S01]  /*4950*/  FFMA.FTZ R4, R7, 1.1920928955078125e-07, R4 ;  /* 0x3400000007047823 */ /* 0x000fe20000010004 */
[----:B------:R-:W-:Y:S02]  /*4960*/  VIADD R7, R32, 0xc0cafb0d ;  /* 0xc0cafb0d20077836 */ /* 0x000fe40000000000 */
[----:B------:R-:W-:Y:S01]  /*4970*/  FFMA.FTZ R0, R3, 1.1920928955078125e-07, R0 ;  /* 0x3400000003007823 */ /* 0x000fe20000010000 */
[----:B------:R-:W-:Y:S01]  /*4980*/  F2FP.SATFINITE.E4M3.F32.PACK_AB_MERGE_C R18, R8, R9, RZ ;  /* 0x000000090812723e */ /* 0x000fe200048070ff */
[----:B------:R-:W-:Y:S01]  /*4990*/  @!P3 FMUL R56, R56, 16777216 ;  /* 0x4b8000003838b820 */ /* 0x000fe20000400000 */
[----:B------:R-:W-:Y:S01]  /*49a0*/  LOP3.LUT R6, R6, 0xff800000, RZ, 0xc0, !PT ;  /* 0xff80000006067812 */ /* 0x000fe200078ec0ff */
[----:B------:R-:W-:Y:S01]  /*49b0*/  IMAD.IADD R2, R23, 0x1, -R2 ;  /* 0x0000000117027824 */ /* 0x000fe200078e0a02 */
[----:B------:R-:W-:Y:S01]  /*49c0*/  FSEL R3, RZ, -23, P6 ;  /* 0xc1b80000ff037808 */ /* 0x000fe20003000000 */
[----:B------:R-:W-:Y:S01]  /*49d0*/  STS.U8 [R210+UR7], R18 ;  /* 0x00000012d2007988 */ /* 0x000fe20008000007 */
[----:B------:R-:W-:Y:S01]  /*49e0*/  I2FP.F32.S32 R8, R6 ;  /* 0x0000000600087245 */ /* 0x000fe20000201400 */
[----:B-1----:R-:W-:Y:S01]  /*49f0*/  FMUL R14, R11, R57 ;  /* 0x000000390b0e7220 */ /* 0x002fe20000400000 */
[----:B------:R-:W-:Y:S01]  /*4a00*/  LOP3.LUT R9, R7, 0xff800000, RZ, 0xc0, !PT ;  /* 0xff80000007097812 */ /* 0x000fe200078ec0ff */
[----:B------:R-:W-:Y:S01]  /*4a10*/  FMUL R15, R11, R56 ;  /* 0x000000380b0f7220 */ /* 0x000fe20000400000 */
[----:B------:R-:W-:Y:S01]  /*4a20*/  FSEL R7, RZ, -23, P1 ;  /* 0xc1b80000ff077808 */ /* 0x000fe20000800000 */
[----:B------:R-:W-:Y:S01]  /*4a30*/  FFMA.FTZ R8, R8, 1.1920928955078125e-07, R3 ;  /* 0x3400000008087823 */ /* 0x000fe20000010003 */
[----:B------:R-:W-:Y:S01]  /*4a40*/  LOP3.LUT R3, R18, 0xffff, RZ, 0xc0, !PT ;  /* 0x0000ffff12037812 */ /* 0x000fe200078ec0ff */
[----:B------:R-:W-:Y:S01]  /*4a50*/  FADD R2, R2, -1 ;  /* 0xbf80000002027421 */ /* 0x000fe20000000000 */
[----:B------:R-:W-:Y:S01]  /*4a60*/  I2FP.F32.S32 R10, R9 ;  /* 0x00000009000a7245 */ /* 0x000fe20000201400 */
[----:B------:R-:W-:Y:S01]  /*4a70*/  IMAD.IADD R9, R32, 0x1, -R9 ;  /* 0x0000000120097824 */ /* 0x000fe200078e0a09 */
[----:B------:R-:W-:Y:S01]  /*4a80*/  F2FP.SATFINITE.E4M3.F32.PACK_AB_MERGE_C R16, R16, R17, RZ ;  /* 0x000000111010723e */ /* 0x000fe200048070ff */
[----:B------:R-:W-:Y:S01]  /*4a90*/  IMAD.IADD R6, R25, 0x1, -R6 ;  /* 0x0000000119067824 */ /* 0x000fe200078e0a06 */
[----:B------:R-:W-:Y:S01]  /*4aa0*/  F2FP.SATFINITE.E4M3.F32.PACK_AB_MERGE_C R14, R14, R15, RZ ;  /* 0x0000000f0e0e723e */ /* 0x000fe200048070ff */
[----:B------:R-:W-:Y:S01]  /*4ab0*/  FFMA.FTZ R11, R10, 1.1920928955078125e-07, R7 ;  /* 0x340000000a0b7823 */ /* 0x000fe20000010007 */
[----:B------:R-:W-:Y:S01]  /*4ac0*/  SHF.R.U32.HI R3, RZ, 0x8, R3 ;  /* 0x00000008ff037819 */ /* 0x000fe20000011603 */
[----:B------:R-:W-:Y:S01]  /*4ad0*/  FADD R9, R9, -1 ;  /* 0xbf80000009097421 */ /* 0x000fe20000000000 */
[----:B------:R-:W-:Y:S01]  /*4ae0*/  LOP3.LUT R15, R210, 0x20, RZ, 0x3c, !PT ;  /* 0x00000020d20f7812 */ /* 0x000fe200078e3cff */
[----:B------:R-:W-:Y:S01]  /*4af0*/  IMAD.IADD R5, R30, 0x1, -R5 ;  /* 0x000000011e057824 */ /* 0x000fe200078e0a05 */
[----:B------:R-:W-:Y:S01]  /*4b00*/  LOP3.LUT R7, R16, 0xffff, RZ, 0xc0, !PT ;  /* 0x0000ffff10077812 */ /* 0x000fe200078ec0ff */
[----:B------:R-:W-:Y:S01]  /*4b10*/  STS.U8 [R210+UR7+0x80], R3 ;  /* 0x00008003d2007988 */ /* 0x000fe20008000007 */
[----:B------:R-:W-:Y:S01]  /*4b20*/  LOP3.LUT R10, R14, 0xffff, RZ, 0xc0, !PT ;  /* 0x0000ffff0e0a7812 */ /* 0x000fe200078ec0ff */
[----:B------:R-:W-:Y:S01]  /*4b30*/  FADD R5, R5, -1 ;  /* 0xbf80000005057421 */ /* 0x000fe20000000000 */
[----:B------:R-:W-:Y:S01]  /*4b40*/  SHF.R.U32.HI R7, RZ, 0x8, R7 ;  /* 0x00000008ff077819 */ /* 0x000fe20000011607 */
[----:B------:R1:W-:Y:S01]  /*4b50*/  STS.U8 [R15+UR7+0x200], R16 ;  /* 0x000200100f007988 */ /* 0x0003e20008000007 */
[----:B------:R-:W-:Y:S01]  /*4b60*/  LOP3.LUT R17, R210, 0x40, RZ, 0x3c, !PT ;  /* 0x00000040d2117812 */ /* 0x000fe200078e3cff */
[----:B---3--:R-:W-:Y:S01]  /*4b70*/  UIMAD UR4, UR8, UR4, URZ ;  /* 0x00000004080472a4 */ /* 0x008fe2000f8e02ff */
[----:B------:R-:W-:Y:S01]  /*4b80*/  SHF.R.U32.HI R10, RZ, 0x8, R10 ;  /* 0x00000008ff0a7819 */ /* 0x000fe2000001160a */
[----:B------:R3:W-:Y:S01]  /*4b90*/  STS.U8 [R15+UR7+0x280], R7 ;  /* 0x000280070f007988 */ /* 0x0007e20008000007 */
[----:B------:R-:W-:Y:S01]  /*4ba0*/  F2FP.SATFINITE.E4M3.F32.PACK_AB_MERGE_C R12, R12, R13, RZ ;  /* 0x0000000d0c0c723e */ /* 0x000fe200048070ff */
[----:B------:R-:W4:Y:S01]  /*4bb0*/  LDC.64 R34, c[0x0][0x3a0] ;  /* 0x0000e800ff227b82 */ /* 0x000f220000000a00 */
[----:B------:R-:W-:Y:S01]  /*4bc0*/  LOP3.LUT R19, R210, 0x60, RZ, 0x3c, !PT ;  /* 0x00000060d2137812 */ /* 0x000fe200078e3cff */
[----:B------:R-:W-:Y:S01]  /*4bd0*/  STS.U8 [R17+UR7+0x400], R14 ;  /* 0x0004000e11007988 */ /* 0x000fe20008000007 */
[----:B------:R-:W-:Y:S01]  /*4be0*/  LOP3.LUT R13, R12, 0xffff, RZ, 0xc0, !PT ;  /* 0x0000ffff0c0d7812 */ /* 0x000fe200078ec0ff */
[----:B-1----:R-:W-:Y:S01]  /*4bf0*/  IMAD.MOV.U32 R16, RZ, RZ, 0x3dc6b27f ;  /* 0x3dc6b27fff107424 */ /* 0x002fe200078e00ff */
[----:B------:R-:W-:Y:S01]  /*4c00*/  ISETP.GE.U32.AND P1, PT, R23, 0x7f800000, PT ;  /* 0x7f8000001700780c */ /* 0x000fe20003f26070 */
[----:B------:R1:W-:Y:S01]  /*4c10*/  STS.U8 [R17+UR7+0x480], R10 ;  /* 0x0004800a11007988 */ /* 0x0003e20008000007 */
[----:B------:R-:W-:Y:S01]  /*4c20*/  SHF.R.U32.HI R13, RZ, 0x8, R13 ;  /* 0x00000008ff0d7819 */ /* 0x000fe2000001160d */
[-C--:B------:R-:W-:Y:S01]  /*4c30*/  FFMA.FTZ R3, R2, R16.reuse, -0.16845393180847167969 ;  /* 0xbe2c7f3002037423 */ /* 0x080fe20000010010 */
[----:B---3--:R-:W-:Y:S01]  /*4c40*/  FADD R7, R6, -1 ;  /* 0xbf80000006077421 */ /* 0x008fe20000000000 */
[----:B------:R3:W-:Y:S01]  /*4c50*/  STS.U8 [R19+UR7+0x600], R12 ;  /* 0x0006000c13007988 */ /* 0x0007e20008000007 */
[C---:B------:R-:W-:Y:S01]  /*4c60*/  FFMA.FTZ R6, R5.reuse, R16, -0.16845393180847167969 ;  /* 0xbe2c7f3005067423 */ /* 0x040fe20000010010 */
[C---:B------:R-:W-:Y:S01]  /*4c70*/  FFMA.FTZ R3, R2.reuse, R3, 0.1716887056827545166 ;  /* 0x3e2fcf2a02037423 */ /* 0x040fe20000010003 */
[----:B------:R-:W-:Y:S01]  /*4c80*/  SHF.R.U32.HI R195, RZ, 0x5, R195 ;  /* 0x00000005ffc37819 */ /* 0x000fe200000116c3 */
[----:B------:R5:W-:Y:S01]  /*4c90*/  STS.U8 [R19+UR7+0x680], R13 ;  /* 0x0006800d13007988 */ /* 0x000be20008000007 */
[----:B------:R-:W-:Y:S01]  /*4ca0*/  FFMA.FTZ R6, R5, R6, 0.1716887056827545166 ;  /* 0x3e2fcf2a05067423 */ /* 0x000fe20000010006 */
[----:B-1----:R-:W-:Y:S01]  /*4cb0*/  FFMA.FTZ R10, R7, R16, -0.16845393180847167969 ;  /* 0xbe2c7f30070a7423 */ /* 0x002fe20000010010 */
[C---:B------:R-:W-:Y:S01]  /*4cc0*/  FFMA.FTZ R3, R2.reuse, R3, -0.17900948226451873779 ;  /* 0xbe374e4302037423 */ /* 0x040fe20000010003 */
[----:B------:R-:W-:Y:S01]  /*4cd0*/  BAR.SYNC.DEFER_BLOCKING 0x0 ;  /* 0x0000000000007b1d */ /* 0x000fe20000010000 */
[----:B------:R-:W-:Y:S01]  /*4ce0*/  FFMA.FTZ R6, R5, R6, -0.17900948226451873779 ;  /* 0xbe374e4305067423 */ /* 0x000fe20000010006 */
[----:B---3--:R-:W-:Y:S01]  /*4cf0*/  FFMA.FTZ R12, R9, R16, -0.16845393180847167969 ;  /* 0xbe2c7f30090c7423 */ /* 0x008fe20000010010 */
[----:B------:R-:W-:Y:S01]  /*4d00*/  FFMA.FTZ R10, R7, R10, 0.1716887056827545166 ;  /* 0x3e2fcf2a070a7423 */ /* 0x000fe2000001000a */
[C---:B------:R-:W-:Y:S01]  /*4d10*/  FFMA.FTZ R3, R2.reuse, R3, 0.20512372255325317383 ;  /* 0x3e520bf402037423 */ /* 0x040fe20000010003 */
[----:B------:R-:W-:Y:S01]  /*4d20*/  FFMA.FTZ R6, R5, R6, 0.20512372255325317383 ;  /* 0x3e520bf405067423 */ /* 0x000fe20000010006 */
[----:B------:R-:W-:Y:S01]  /*4d30*/  FFMA.FTZ R12, R9, R12, 0.1716887056827545166 ;  /* 0x3e2fcf2a090c7423 */ /* 0x000fe2000001000c */
[----:B------:R-:W-:Y:S01]  /*4d40*/  FFMA.FTZ R10, R7, R10, -0.17900948226451873779 ;  /* 0xbe374e43070a7423 */ /* 0x000fe2000001000a */
[C---:B------:R-:W-:Y:S01]  /*4d50*/  FFMA.FTZ R3, R2.reuse, R3, -0.24046532809734344482 ;  /* 0xbe763c8b02037423 */ /* 0x040fe20000010003 */
[----:B------:R-:W-:Y:S01]  /*4d60*/  FFMA.FTZ R6, R5, R6, -0.24046532809734344482 ;  /* 0xbe763c8b05067423 */ /* 0x000fe20000010006 */
[----:B------:R-:W-:Y:S01]  /*4d70*/  FFMA.FTZ R12, R9, R12, -0.17900948226451873779 ;  /* 0xbe374e43090c7423 */ /* 0x000fe2000001000c */
[----:B------:R-:W-:Y:S01]  /*4d80*/  FFMA.FTZ R10, R7, R10, 0.20512372255325317383 ;  /* 0x3e520bf4070a7423 */ /* 0x000fe2000001000a */
[C---:B------:R-:W-:Y:S01]  /*4d90*/  FFMA.FTZ R3, R2.reuse, R3, 0.28857114911079406738 ;  /* 0x3e93bf9902037423 */ /* 0x040fe20000010003 */
[----:B------:R-:W-:Y:S01]  /*4da0*/  FFMA.FTZ R6, R5, R6, 0.28857114911079406738 ;  /* 0x3e93bf9905067423 */ /* 0x000fe20000010006 */
[----:B------:R-:W-:Y:S01]  /*4db0*/  FFMA.FTZ R12, R9, R12, 0.20512372255325317383 ;  /* 0x3e520bf4090c7423 */ /* 0x000fe2000001000c */
[----:B------:R-:W-:Y:S01]  /*4dc0*/  FFMA.FTZ R10, R7, R10, -0.24046532809734344482 ;  /* 0xbe763c8b070a7423 */ /* 0x000fe2000001000a */
[C---:B------:R-:W-:Y:S01]  /*4dd0*/  FFMA.FTZ R3, R2.reuse, R3, -0.36067417263984680176 ;  /* 0xbeb8aa4902037423 */ /* 0x040fe20000010003 */
[----:B------:R-:W-:Y:S01]  /*4de0*/  FFMA.FTZ R6, R5, R6, -0.36067417263984680176 ;  /* 0xbeb8aa4905067423 */ /* 0x000fe20000010006 */
[----:B------:R-:W-:Y:S01]  /*4df0*/  FFMA.FTZ R12, R9, R12, -0.24046532809734344482 ;  /* 0xbe763c8b090c7423 */ /* 0x000fe2000001000c */
[----:B------:R-:W-:Y:S01]  /*4e00*/  FFMA.FTZ R10, R7, R10, 0.28857114911079406738 ;  /* 0x3e93bf99070a7423 */ /* 0x000fe2000001000a */
[C---:B------:R-:W-:Y:S01]  /*4e10*/  FFMA.FTZ R3, R2.reuse, R3, 0.48089820146560668945 ;  /* 0x3ef6384a02037423 */ /* 0x040fe20000010003 */
[----:B------:R-:W-:Y:S01]  /*4e20*/  FFMA.FTZ R6, R5, R6, 0.48089820146560668945 ;  /* 0x3ef6384a05067423 */ /* 0x000fe20000010006 */
[----:B------:R-:W-:Y:S01]  /*4e30*/  FFMA.FTZ R12, R9, R12, 0.28857114911079406738 ;  /* 0x3e93bf99090c7423 */ /* 0x000fe2000001000c */
[----:B------:R-:W-:Y:S01]  /*4e40*/  FFMA.FTZ R10, R7, R10, -0.36067417263984680176 ;  /* 0xbeb8aa49070a7423 */ /* 0x000fe2000001000a */
[C---:B------:R-:W-:Y:S01]  /*4e50*/  FFMA.FTZ R3, R2.reuse, R3, -0.72134751081466674805 ;  /* 0xbf38aa3b02037423 */ /* 0x040fe20000010003 */
[----:B------:R-:W-:Y:S01]  /*4e60*/  FFMA.FTZ R6, R5, R6, -0.72134751081466674805 ;  /* 0xbf38aa3b05067423 */ /* 0x000fe20000010006 */
[----:B------:R-:W-:Y:S01]  /*4e70*/  FFMA.FTZ R12, R9, R12, -0.36067417263984680176 ;  /* 0xbeb8aa49090c7423 */ /* 0x000fe2000001000c */
[----:B------:R-:W-:Y:S01]  /*4e80*/  FFMA.FTZ R10, R7, R10, 0.48089820146560668945 ;  /* 0x3ef6384a070a7423 */ /* 0x000fe2000001000a */
[----:B------:R-:W-:Y:S01]  /*4e90*/  FMUL R3, R2, R3 ;  /* 0x0000000302037220 */ /* 0x000fe20000400000 */
[----:B------:R-:W-:Y:S01]  /*4ea0*/  ISETP.GE.U32.AND P5, PT, R30, 0x7f800000, PT ;  /* 0x7f8000001e00780c */ /* 0x000fe20003fa6070 */
[----:B------:R-:W-:Y:S01]  /*4eb0*/  FFMA.FTZ R12, R9, R12, 0.48089820146560668945 ;  /* 0x3ef6384a090c7423 */ /* 0x000fe2000001000c */
[----:B------:R-:W-:Y:S01]  /*4ec0*/  FFMA.FTZ R10, R7, R10, -0.72134751081466674805 ;  /* 0xbf38aa3b070a7423 */ /* 0x000fe2000001000a */
[C---:B------:R-:W-:Y:S01]  /*4ed0*/  FMUL R3, R2.reuse, R3 ;  /* 0x0000000302037220 */ /* 0x040fe20000400000 */
[----:B------:R-:W-:Y:S01]  /*4ee0*/  SGXT.U32 R15, R195, 0x3 ;  /* 0x00000003c30f781a */ /* 0x000fe20000000000 */
[----:B------:R-:W-:Y:S01]  /*4ef0*/  FFMA.FTZ R12, R9, R12, -0.72134751081466674805 ;  /* 0xbf38aa3b090c7423 */ /* 0x000fe2000001000c */
[----:B------:R-:W-:Y:S01]  /*4f00*/  FMUL R10, R7, R10 ;  /* 0x0000000a070a7220 */ /* 0x000fe20000400000 */
[----:B------:R-:W-:Y:S01]  /*4f10*/  FFMA.FTZ R3, R2, 1.4426950216293334961, R3 ;  /* 0x3fb8aa3b02037823 */ /* 0x000fe20000010003 */
[----:B------:R-:W-:-:S02]  /*4f20*/  @P1 IMAD.MOV.U32 R2, RZ, RZ, 0x7f800000 ;  /* 0x7f800000ff021424 */ /* 0x000fc400078e00ff */
[----:B------:R-:W-:Y:S01]  /*4f30*/  FMUL R12, R9, R12 ;  /* 0x0000000c090c7220 */ /* 0x000fe20000400000 */
[----:B------:R-:W1:Y:S01]  /*4f40*/  LDS R22, [R21+UR7] ;  /* 0x0000000715167984 */ /* 0x000e620008000800 */
[----:B------:R-:W-:Y:S01]  /*4f50*/  FMUL R6, R5, R6 ;  /* 0x0000000605067220 */ /* 0x000fe20000400000 */
[----:B------:R-:W-:Y:S01]  /*4f60*/  FMUL R10, R7, R10 ;  /* 0x0000000a070a7220 */ /* 0x000fe20000400000 */
[----:B------:R-:W-:Y:S01]  /*4f70*/  FMUL R12, R9, R12 ;  /* 0x0000000c090c7220 */ /* 0x000fe20000400000 */
[----:B------:R-:W-:Y:S01]  /*4f80*/  FADD R0, R0, R3 ;  /* 0x0000000300007221 */ /* 0x000fe20000000000 */
[----:B------:R-:W-:Y:S01]  /*4f90*/  ISETP.GE.U32.AND P6, PT, R25, 0x7f800000, PT ;  /* 0x7f8000001900780c */ /* 0x000fe20003fc6070 */
[----:B------:R-:W-:Y:S01]  /*4fa0*/  @P1 FFMA.FTZ R0, R23, R2, +INF ;  /* 0x7f80000017001423 */ /* 0x000fe20000010002 */
[----:B------:R-:W-:Y:S01]  /*4fb0*/  FFMA.FTZ R12, R9, 1.4426950216293334961, R12 ;  /* 0x3fb8aa3b090c7823 */ /* 0x000fe2000001000c */
[----:B0-----:R-:W-:Y:S01]  /*4fc0*/  IMAD R9, R15, R28, RZ ;  /* 0x0000001c0f097224 */ /* 0x001fe200078e02ff */
[----:B------:R-:W-:Y:S01]  /*4fd0*/  FSETP.NEU.AND P3, PT, R23, RZ, PT ;  /* 0x000000ff1700720b */ /* 0x000fe20003f6d000 */
[----:B------:R-:W-:Y:S01]  /*4fe0*/  FMUL R6, R5, R6 ;  /* 0x0000000605067220 */ /* 0x000fe20000400000 */
[----:B------:R0:W3:Y:S01]  /*4ff0*/  LDS R23, [R21+UR7+0x100] ;  /* 0x0001000715177984 */ /* 0x0000e20008000800 */
[----:B------:R-:W-:Y:S01]  /*5000*/  FFMA.FTZ R7, R7, 1.4426950216293334961, R10 ;  /* 0x3fb8aa3b07077823 */ /* 0x000fe2000001000a */
[----:B------:R-:W-:-:S02]  /*5010*/  IMAD R10, R28, 0x8, R9 ;  /* 0x000000081c0a7824 */ /* 0x000fc400078e0209 */
[----:B------:R-:W-:Y:S01]  /*5020*/  FFMA.FTZ R5, R5, 1.4426950216293334961, R6 ;  /* 0x3fb8aa3b05057823 */ /* 0x000fe20000010006 */
[----:B------:R-:W-:Y:S02]  /*5030*/  @P5 IMAD.MOV.U32 R3, RZ, RZ, 0x7f800000 ;  /* 0x7f800000ff035424 */ /* 0x000fe400078e00ff */
[----:B-----5:R-:W-:Y:S01]  /*5040*/  FADD R19, R8, R7 ;  /* 0x0000000708137221 */ /* 0x020fe20000000000 */
[----:B------:R-:W-:Y:S01]  /*5050*/  IMAD R7, R28, 0x8, R10 ;  /* 0x000000081c077824 */ /* 0x000fe200078e020a */
[----:B------:R-:W-:Y:S01]  /*5060*/  ISETP.GE.U32.AND P4, PT, R32, 0x7f800000, PT ;  /* 0x7f8000002000780c */ /* 0x000fe20003f86070 */
[----:B------:R-:W-:Y:S01]  /*5070*/  FADD R18, R4, R5 ;  /* 0x0000000504127221 */ /* 0x000fe20000000000 */
[----:B------:R-:W-:Y:S01]  /*5080*/  FADD R20, R11, R12 ;  /* 0x0000000c0b147221 */ /* 0x000fe20000000000 */
[----:B------:R-:W-:Y:S01]  /*5090*/  @P5 FFMA.FTZ R18, R30, R3, +INF ;  /* 0x7f8000001e125423 */ /* 0x000fe20000010003 */
[----:B------:R-:W-:Y:S01]  /*50a0*/  @P6 IMAD.MOV.U32 R4, RZ, RZ, 0x7f800000 ;  /* 0x7f800000ff046424 */ /* 0x000fe200078e00ff */
[----:B------:R-:W-:Y:S01]  /*50b0*/  FSETP.NEU.AND P1, PT, R25, RZ, PT ;  /* 0x000000ff1900720b */ /* 0x000fe20003f2d000 */
[----:B------:R-:W-:Y:S01]  /*50c0*/  IMAD R11, R28, 0x8, R7 ;  /* 0x000000081c0b7824 */ /* 0x000fe200078e0207 */
[----:B------:R-:W-:Y:S01]  /*50d0*/  FSETP.NEU.AND P2, PT, R30, RZ, PT ;  /* 0x000000ff1e00720b */ /* 0x000fe20003f4d000 */
[----:B------:R-:W-:Y:S01]  /*50e0*/  IMAD R3, R213, UR5, RZ ;  /* 0x00000005d5037c24 */ /* 0x000fe2000f8e02ff */
[----:B------:R-:W-:Y:S01]  /*50f0*/  USHF.R.S32.HI UR5, URZ, 0x1f, UR4 ;  /* 0x0000001fff057899 */ /* 0x000fe20008011404 */
[----:B------:R-:W-:Y:S01]  /*5100*/  @P6 FFMA.FTZ R19, R25, R4, +INF ;  /* 0x7f80000019136423 */ /* 0x000fe20000010004 */
[----:B------:R-:W-:Y:S01]  /*5110*/  IMAD R13, R28, 0x8, R11 ;  /* 0x000000081c0d7824 */ /* 0x000fe200078e020b */
[----:B------:R-:W-:Y:S01]  /*5120*/  FSEL R18, R18, -INF , P2 ;  /* 0xff80000012127808 */ /* 0x000fe20001000000 */
[----:B------:R-:W-:Y:S01]  /*5130*/  @P4 IMAD.MOV.U32 R5, RZ, RZ, 0x7f800000 ;  /* 0x7f800000ff054424 */ /* 0x000fe200078e00ff */
[----:B--2---:R-:W-:Y:S01]  /*5140*/  IADD3 R16, P5, P6, R3, UR4, R26 ;  /* 0x0000000403107c10 */ /* 0x004fe2000febe01a */
[----:B------:R-:W-:Y:S01]  /*5150*/  IMAD R15, R28, 0x8, R13 ;  /* 0x000000081c0f7824 */ /* 0x000fe200078e020d */
[----:B------:R-:W-:Y:S01]  /*5160*/  SHF.R.S32.HI R2, RZ, 0x1f, R3 ;  /* 0x0000001fff027819 */ /* 0x000fe20000011403 */
[----:B------:R-:W-:Y:S01]  /*5170*/  @P4 FFMA.FTZ R20, R32, R5, +INF ;  /* 0x7f80000020144423 */ /* 0x000fe20000010005 */
[-C--:B------:R-:W-:Y:S01]  /*5180*/  IADD3 R6, P4, PT, R7, R16.reuse, RZ ;  /* 0x0000001007067210 */ /* 0x080fe20007f9e0ff */
[----:B------:R-:W-:Y:S01]  /*5190*/  IMAD R17, R28, 0x8, R15 ;  /* 0x000000081c117824 */ /* 0x000fe200078e020f */
[----:B------:R-:W-:Y:S01]  /*51a0*/  IADD3.X R26, PT, PT, R2, UR5, R27, P5, P6 ;  /* 0x00000005021a7c10 */ /* 0x000fe2000afec41b */
[----:B------:R-:W2:Y:S01]  /*51b0*/  LDCU UR4, c[0x0][0x3ec] ;  /* 0x00007d80ff0477ac */ /* 0x000ea20008000800 */
[CC--:B------:R-:W-:Y:S01]  /*51c0*/  IADD3 R2, P6, PT, R9.reuse, R16.reuse, RZ ;  /* 0x0000001009027210 */ /* 0x0c0fe20007fde0ff */
[----:B0-----:R-:W-:Y:S01]  /*51d0*/  IMAD R21, R28, 0x8, R17 ;  /* 0x000000081c157824 */ /* 0x001fe200078e0211 */
[----:B------:R-:W-:Y:S01]  /*51e0*/  IADD3 R4, P5, PT, R10, R16, RZ ;  /* 0x000000100a047210 */ /* 0x000fe20007fbe0ff */
[----:B------:R-:W-:Y:S01]  /*51f0*/  FFMA R109, R18, 0.69314718246459960938, R109 ;  /* 0x3f317218126d7823 */ /* 0x000fe2000000006d */
[----:B------:R-:W-:-:S02]  /*5200*/  LEA.HI.X.SX32 R3, R9, R26, 0x1, P6 ;  /* 0x0000001a09037211 */ /* 0x000fc400030f0eff */
[----:B------:R-:W-:Y:S02]  /*5210*/  IADD3 R8, P6, PT, R11, R16, RZ ;  /* 0x000000100b087210 */ /* 0x000fe40007fde0ff */
[----:B------:R-:W-:Y:S02]  /*5220*/  LEA.HI.X.SX32 R5, R10, R26, 0x1, P5 ;  /* 0x0000001a0a057211 */ /* 0x000fe400028f0eff */
[----:B------:R-:W-:Y:S02]  /*5230*/  IADD3 R10, P5, PT, R13, R16, RZ ;  /* 0x000000100d0a7210 */ /* 0x000fe40007fbe0ff */
[----:B------:R-:W-:Y:S02]  /*5240*/  LEA.HI.X.SX32 R7, R7, R26, 0x1, P4 ;  /* 0x0000001a07077211 */ /* 0x000fe400020f0eff */
[----:B------:R-:W-:Y:S02]  /*5250*/  IADD3 R12, P4, PT, R15, R16, RZ ;  /* 0x000000100f0c7210 */ /* 0x000fe40007f9e0ff */
[----:B------:R-:W-:Y:S01]  /*5260*/  LEA.HI.X.SX32 R9, R11, R26, 0x1, P6 ;  /* 0x0000001a0b097211 */ /* 0x000fe200030f0eff */
[----:B--2---:R-:W-:Y:S01]  /*5270*/  UIMAD UR4, UR8, UR4, URZ ;  /* 0x00000004080472a4 */ /* 0x004fe2000f8e02ff */
[----:B------:R-:W-:-:S02]  /*5280*/  IADD3 R14, P6, PT, R17, R16, RZ ;  /* 0x00000010110e7210 */ /* 0x000fc40007fde0ff */
[----:B------:R-:W-:Y:S01]  /*5290*/  LEA.HI.X.SX32 R11, R13, R26, 0x1, P5 ;  /* 0x0000001a0d0b7211 */ /* 0x000fe200028f0eff */
[----:B------:R-:W-:Y:S01]  /*52a0*/  USHF.L.U32 UR6, UR4, 0x2, URZ ;  /* 0x0000000204067899 */ /* 0x000fe200080006ff */
[----:B------:R-:W-:Y:S01]  /*52b0*/  IADD3 R16, P5, PT, R21, R16, RZ ;  /* 0x0000001015107210 */ /* 0x000fe20007fbe0ff */
[----:B------:R-:W-:Y:S01]  /*52c0*/  UIMAD.WIDE UR4, UR4, 0x4, URZ ;  /* 0x00000004040478a5 */ /* 0x000fe2000f8e02ff */
[-C--:B------:R-:W-:Y:S02]  /*52d0*/  LEA.HI.X.SX32 R13, R15, R26.reuse, 0x1, P4 ;  /* 0x0000001a0f0d7211 */ /* 0x080fe400020f0eff */
[-C--:B------:R-:W-:Y:S02]  /*52e0*/  LEA.HI.X.SX32 R15, R17, R26.reuse, 0x1, P6 ;  /* 0x0000001a110f7211 */ /* 0x080fe400030f0eff */
[----:B-1----:R-:W-:Y:S02]  /*52f0*/  PRMT R25, R22, 0x7770, RZ ;  /* 0x0000777016197816 */ /* 0x002fe400000000ff */
[----:B------:R-:W-:-:S02]  /*5300*/  LEA.HI.X.SX32 R17, R21, R26, 0x1, P5 ;  /* 0x0000001a15117211 */ /* 0x000fc400028f0eff */
[C---:B------:R-:W-:Y:S01]  /*5310*/  PRMT R21, R22.reuse, 0x7771, RZ ;  /* 0x0000777116157816 */ /* 0x040fe200000000ff */
[----:B------:R0:W-:Y:S01]  /*5320*/  STG.E.U8 desc[UR12][R2.64], R25 ;  /* 0x0000001902007986 */ /* 0x0001e2000c10110c */
[C---:B------:R-:W-:Y:S02]  /*5330*/  PRMT R27, R22.reuse, 0x7772, RZ ;  /* 0x00007772161b7816 */ /* 0x040fe400000000ff */
[----:B------:R-:W-:Y:S01]  /*5340*/  PRMT R29, R22, 0x7773, RZ ;  /* 0x00007773161d7816 */ /* 0x000fe200000000ff */
[----:B------:R1:W-:Y:S01]  /*5350*/  STG.E.U8 desc[UR12][R4.64], R21 ;  /* 0x0000001504007986 */ /* 0x0003e2000c10110c */
[C---:B---3--:R-:W-:Y:S02]  /*5360*/  PRMT R31, R23.reuse, 0x7770, RZ ;  /* 0x00007770171f7816 */ /* 0x048fe400000000ff */
[----:B------:R-:W-:Y:S01]  /*5370*/  PRMT R33, R23, 0x7771, RZ ;  /* 0x0000777117217816 */ /* 0x000fe200000000ff */
[----:B------:R1:W-:Y:S01]  /*5380*/  STG.E.U8 desc[UR12][R6.64], R27 ;  /* 0x0000001b06007986 */ /* 0x0003e2000c10110c */
[----:B------:R-:W-:-:S02]  /*5390*/  FSETP.NEU.AND P4, PT, R32, RZ, PT ;  /* 0x000000ff2000720b */ /* 0x000fc40003f8d000 */
[----:B------:R-:W-:Y:S01]  /*53a0*/  FSEL R19, R19, -INF , P1 ;  /* 0xff80000013137808 */ /* 0x000fe20000800000 */
[----:B------:R1:W-:Y:S01]  /*53b0*/  STG.E.U8 desc[UR12][R8.64], R29 ;  /* 0x0000001d08007986 */ /* 0x0003e2000c10110c */
[C---:B0-----:R-:W-:Y:S02]  /*53c0*/  PRMT R25, R23.reuse, 0x7772, RZ ;  /* 0x0000777217197816 */ /* 0x041fe400000000ff */
[----:B------:R-:W-:Y:S01]  /*53d0*/  PRMT R23, R23, 0x7773, RZ ;  /* 0x0000777317177816 */ /* 0x000fe200000000ff */
[----:B------:R1:W-:Y:S01]  /*53e0*/  STG.E.U8 desc[UR12][R10.64], R31 ;  /* 0x0000001f0a007986 */ /* 0x0003e2000c10110c */
[----:B------:R-:W-:Y:S01]  /*53f0*/  FSEL R3, R0, -INF , P3 ;  /* 0xff80000000037808 */ /* 0x000fe20001800000 */
[----:B------:R-:W-:Y:S01]  /*5400*/  FFMA R110, R19, 0.69314718246459960938, R110 ;  /* 0x3f317218136e7823 */ /* 0x000fe2000000006e */
[----:B------:R-:W-:Y:S01]  /*5410*/  FSEL R20, R20, -INF , P4 ;  /* 0xff80000014147808 */ /* 0x000fe20002000000 */
[----:B------:R1:W-:Y:S01]  /*5420*/  STG.E.U8 desc[UR12][R12.64], R33 ;  /* 0x000000210c007986 */ /* 0x0003e2000c10110c */
[----:B------:R-:W-:Y:S01]  /*5430*/  LEA R211, R211, UR7, 0x2 ;  /* 0x00000007d3d37c11 */ /* 0x000fe2000f8e10ff */
[----:B------:R-:W-:Y:S01]  /*5440*/  FFMA R108, R3, 0.69314718246459960938, R108 ;  /* 0x3f317218036c7823 */ /* 0x000fe2000000006c */
[----:B------:R-:W-:Y:S01]  /*5450*/  ISETP.GE.U32.AND P0, PT, R214, 0x20, PT ;  /* 0x00000020d600780c */ /* 0x000fe20003f06070 */
[----:B------:R1:W-:Y:S01]  /*5460*/  STG.E.U8 desc[UR12][R14.64], R25 ;  /* 0x000000190e007986 */ /* 0x0003e2000c10110c */
[----:B------:R-:W-:Y:S01]  /*5470*/  FFMA R111, R20, 0.69314718246459960938, R111 ;  /* 0x3f317218146f7823 */ /* 0x000fe2000000006f */
[----:B------:R-:W-:-:S02]  /*5480*/  IMAD.SHL.U32 R3, R213, 0x4, RZ ;  /* 0x00000004d5037824 */ /* 0x000fc400078e00ff */
[----:B------:R1:W-:Y:S01]  /*5490*/  STG.E.U8 desc[UR12][R16.64], R23 ;  /* 0x0000001710007986 */ /* 0x0003e2000c10110c */
[----:B------:R-:W-:Y:S01]  /*54a0*/  IMAD.HI R0, R213, 0x4, RZ ;  /* 0x00000004d5007827 */ /* 0x000fe200078e02ff */
[----:B------:R-:W-:Y:S01]  /*54b0*/  BAR.SYNC.DEFER_BLOCKING 0x0 ;  /* 0x0000000000007b1d */ /* 0x000fe20000010000 */
[----:B----4-:R-:W-:-:S04]  /*54c0*/  IADD3 R2, P1, P2, R3, UR6, R34 ;  /* 0x0000000603027c10 */ /* 0x010fc8000fa3e022 */
[----:B------:R-:W-:Y:S01]  /*54d0*/  IADD3.X R3, PT, PT, R0, UR5, R35, P1, P2 ;  /* 0x0000000500037c10 */ /* 0x000fe20008fe4423 */
[----:B------:R1:W-:Y:S02]  /*54e0*/  STS.128 [R211], R108 ;  /* 0x0000006cd3007388 */ /* 0x0003e40000000c00 */
[----:B------:R-:W-:Y:S06]  /*54f0*/  BAR.SYNC.DEFER_BLOCKING 0x0 ;  /* 0x0000000000007b1d */ /* 0x000fec0000010000 */
[----:B------:R-:W-:Y:S05]  /*5500*/  @P0 EXIT ;  /* 0x000000000000094d */ /* 0x000fea0003800000 */
[----:B-1----:R-:W0:Y:S04]  /*5510*/  LDS R5, [R24] ;  /* 0x0000000018057984 */ /* 0x002e280000000800 */
[----:B0-----:R-:W-:Y:S01]  /*5520*/  STG.E desc[UR12][R2.64], R5 ;  /* 0x0000000502007986 */ /* 0x001fe2000c10190c */
[----:B------:R-:W-:Y:S05]  /*5530*/  EXIT ;  /* 0x000000000000794d */ /* 0x000fea0003800000 */
.L_x_2:
[----:B------:R-:W-:-:S00]  /*5540*/  BRA `(.L_x_2) ;  /* 0xfffffffc00fc7947 */ /* 0x000fc0000383ffff */
[----:B------:R-:W-:-:S00]  /*5550*/  NOP ;  /* 0x0000000000007918 */ /* 0x000fc00000000000 */
        /* <DEDUP_REMOVED lines=10> */
.L_x_3:


//--------------------- .nv.global.init           --------------------------
	.section	.nv.global.init,"aw",@progbits
.nv.global.init:
	.type		_$_str,@object
	.size		_$_str,(.L_0 - _$_str)
_$_str:
        /*0000*/ 	.byte	0x5f, 0x5f, 0x43, 0x55, 0x44, 0x41, 0x5f, 0x46, 0x54, 0x5a, 0x00
.L_0:


//--------------------- .nv.shared.attn_fwd       --------------------------
	.section	.nv.shared.attn_fwd,"aw",@nobits
	.sectionflags	@""
	.align	16
	.zero		1024


//--------------------- .nv.shared.reserved.0     --------------------------
	.section	.nv.shared.reserved.0,"aw",@nobits
	.weak		__nv_reservedSMEM_offset_0_alias
	.size		__nv_reservedSMEM_offset_0_alias, 0, 64
	.other		__nv_reservedSMEM_offset_0_alias,@"STO_CUDA_RESERVED_SHARED STV_DEFAULT"
__nv_reservedSMEM_offset_0_alias:
	.zero		0
	.zero		64


//--------------------- .nv.constant0.attn_fwd    --------------------------
	.section	.nv.constant0.attn_fwd,"a",@progbits
	.sectionflags	@""
	.align	4
.nv.constant0.attn_fwd:
	.zero		1032


//--------------------- SYMBOLS --------------------------

	.type		.nv.reservedSmem.offset0,@object
	.size		.nv.reservedSmem.offset0,0x4
	.type		.nv.reservedSmem.cap,@object
	.size		.nv.reservedSmem.cap,0x4
